// auto-generated by cutlass_sweep.gemm — config: {"arch": "sm_100", "cluster_m": 1, "cluster_n": 1, "dtype": "tf32", "dtype_b": "tf32", "layout": "nt", "stages": 6, "tile_k": 32, "tile_m": 64, "tile_n": 64}
#include "cutlass/cutlass.h"
#include "cutlass/gemm/collective/collective_builder.hpp"
#include "cutlass/gemm/device/gemm_universal_adapter.h"
#include "cutlass/gemm/kernel/gemm_universal.hpp"
#include "cutlass/epilogue/collective/collective_builder.hpp"

using ElemA = cutlass::tfloat32_t;
using ElemB = cutlass::tfloat32_t;
using ElemCD = cutlass::tfloat32_t;
using Acc  = float;
using TileShape    = cute::Shape<cute::_64, cute::_64, cute::_32>;
using ClusterShape = cute::Shape<cute::_1, cute::_1, cute::_1>;

using CollectiveEpilogue = typename cutlass::epilogue::collective::CollectiveBuilder<
    cutlass::arch::Sm100, cutlass::arch::OpClassTensorOp,
    TileShape, ClusterShape,
    cutlass::epilogue::collective::EpilogueTileAuto,
    Acc, Acc,
    ElemCD, cutlass::layout::RowMajor, 128 / cutlass::sizeof_bits<ElemCD>::value,
    ElemCD, cutlass::layout::RowMajor, 128 / cutlass::sizeof_bits<ElemCD>::value,
    cutlass::epilogue::collective::EpilogueScheduleAuto
  >::CollectiveOp;

using CollectiveMainloop = typename cutlass::gemm::collective::CollectiveBuilder<
    cutlass::arch::Sm100, cutlass::arch::OpClassTensorOp,
    ElemA, cutlass::layout::RowMajor, 128 / cutlass::sizeof_bits<ElemA>::value,
    ElemB, cutlass::layout::ColumnMajor, 128 / cutlass::sizeof_bits<ElemB>::value,
    Acc,
    TileShape, ClusterShape,
    cutlass::gemm::collective::StageCount<6>,
    cutlass::gemm::collective::KernelScheduleAuto
  >::CollectiveOp;

using GemmKernel = cutlass::gemm::kernel::GemmUniversal<
    cute::Shape<int,int,int,int>,
    CollectiveMainloop,
    CollectiveEpilogue
>;
using Gemm = cutlass::gemm::device::GemmUniversalAdapter<GemmKernel>;

// Force the device kernel symbol into the cubin without needing a host main.
auto* _anchor = &cutlass::device_kernel<GemmKernel>;


// ===== COMPILED SASS (sm_100a) =====

	.target	sm_100a

	.elftype	@"ET_EXEC"


//--------------------- .note.nv.tkinfo           --------------------------
	.section	.note.nv.tkinfo,"",@"SHT_NOTE"
	.sectionflags	@"SHF_NOTE_NV_TKINFO"
	.tkinfo
        /*0018*/ 	.word	0x00000002
        /*0030*/ 	.string	""
        /*0030*/ 	.string	"ptxas"
        /*0030*/ 	.string	"Cuda compilation tools, release 13.0, V13.0.88"
        /*0030*/ 	.string	"Build cuda_13.0.r13.0/compiler.36424714_0"
        /*0030*/ 	.string	"-arch sm_100a -m 64 "



//--------------------- .note.nv.cuinfo           --------------------------
	.section	.note.nv.cuinfo,"",@"SHT_NOTE"
	.sectionflags	@"SHF_NOTE_NV_CUINFO"
        /*0018*/ 	.short	0x0002
        /*001a*/ 	.short	0x0064
        /*001c*/ 	.short	0x0082
	.zero		2


//--------------------- .nv.info                  --------------------------
	.section	.nv.info,"",@"SHT_CUDA_INFO"
	.align	4


	//----- nvinfo : EIATTR_REGCOUNT
	.align		4
        /*0000*/ 	.byte	0x04, 0x2f
        /*0002*/ 	.short	(.L_19 - .L_18)
	.align		4
.L_18:
        /*0004*/ 	.word	index@(_ZN7cutlass13device_kernelINS_4gemm6kernel13GemmUniversalIN4cute5tupleIJiiiiEEENS1_10collective13CollectiveMmaINS1_35MainloopSm100TmaUmmaWarpSpecializedILi6ELi2ELi4ENS5_IJNS4_1CILi1EEESB_SB_EEEEENS5_IJNSA_ILi64EEESE_NSA_ILi32EEEEEENS_10tfloat32_tENS5_IJlSB_lEEESH_SI_NS4_8TiledMMAINS4_8MMA_AtomIJNS4_17SM100_MMA_TF32_SSISH_SH_fLi64ELi64ELNS4_4UMMA5MajorE0ELSN_0ELNSM_7ScaleInE0ELSO_0EEEEEENS4_6LayoutISC_NS5_IJNSA_ILi0EEESS_SS_EEEEENS5_IJNS4_10UnderscoreESV_SV_EEEEENS4_13SM90_TMA_LOADENS4_14ComposedLayoutINS4_7SwizzleILi3ELi4ELi3EEENS4_18smem_ptr_flag_bitsILi32EEENSR_INS5_IJNSA_ILi8EEESF_EEENS5_IJSF_SB_EEEEEEEvNS4_8identityESY_S18_vS19_EENS_8epilogue10collective18CollectiveEpilogueINS1B_23Sm100TmaWarpSpecializedILi3ELi2ELi16ELb1ELb0EEEJSG_NS5_IJNSR_ISE_SB_EENSR_ISF_SB_EEEEESH_SI_SH_SI_NS1B_6fusion15FusionCallbacksIS1F_NS1J_17LinearCombinationISH_fSH_fLNS_15FloatRoundStyleE2EEESG_S1I_JEEENS4_5SM1004TMEM4LOAD26SM100_TMEM_LOAD_16dp128b8xESY_S18_NS4_17SM75_U32x4_LDSM_NENS4_14SM90_TMA_STOREES18_NS4_17SM90_U32x4_STSM_NENS4_39AutoVectorizingCopyWithAssumedAlignmentILi128EEEEEEvvEEEEvNT_6ParamsE)
        /*0008*/ 	.word	0x0000005f


	//----- nvinfo : EIATTR_FRAME_SIZE
	.align		4
.L_19:
        /*000c*/ 	.byte	0x04, 0x11
        /*000e*/ 	.short	(.L_21 - .L_20)
	.align		4
.L_20:
        /*0010*/ 	.word	index@($__internal_2_$__cuda_sm10x_tcgen05_guardrail_trap_unallocated_columns_being_dealloced)
        /*0014*/ 	.word	0x00000000


	//----- nvinfo : EIATTR_FRAME_SIZE
	.align		4
.L_21:
        /*0018*/ 	.byte	0x04, 0x11
        /*001a*/ 	.short	(.L_23 - .L_22)
	.align		4
.L_22:
        /*001c*/ 	.word	index@($__internal_1_$__cuda_sm10x_tcgen05_guardrail_trap_phase_invalid_during_alloc)
        /*0020*/ 	.word	0x00000000


	//----- nvinfo : EIATTR_FRAME_SIZE
	.align		4
.L_23:
        /*0024*/ 	.byte	0x04, 0x11
        /*0026*/ 	.short	(.L_25 - .L_24)
	.align		4
.L_24:
        /*0028*/ 	.word	index@($__internal_0_$__cuda_sm10x_tcgen05_guardrail_trap_col_being_dealloced_not_returned_by_alloc)
        /*002c*/ 	.word	0x00000000


	//----- nvinfo : EIATTR_FRAME_SIZE
	.align		4
.L_25:
        /*0030*/ 	.byte	0x04, 0x11
        /*0032*/ 	.short	(.L_27 - .L_26)
	.align		4
.L_26:
        /*0034*/ 	.word	index@(_ZN7cutlass13device_kernelINS_4gemm6kernel13GemmUniversalIN4cute5tupleIJiiiiEEENS1_10collective13CollectiveMmaINS1_35MainloopSm100TmaUmmaWarpSpecializedILi6ELi2ELi4ENS5_IJNS4_1CILi1EEESB_SB_EEEEENS5_IJNSA_ILi64EEESE_NSA_ILi32EEEEEENS_10tfloat32_tENS5_IJlSB_lEEESH_SI_NS4_8TiledMMAINS4_8MMA_AtomIJNS4_17SM100_MMA_TF32_SSISH_SH_fLi64ELi64ELNS4_4UMMA5MajorE0ELSN_0ELNSM_7ScaleInE0ELSO_0EEEEEENS4_6LayoutISC_NS5_IJNSA_ILi0EEESS_SS_EEEEENS5_IJNS4_10UnderscoreESV_SV_EEEEENS4_13SM90_TMA_LOADENS4_14ComposedLayoutINS4_7SwizzleILi3ELi4ELi3EEENS4_18smem_ptr_flag_bitsILi32EEENSR_INS5_IJNSA_ILi8EEESF_EEENS5_IJSF_SB_EEEEEEEvNS4_8identityESY_S18_vS19_EENS_8epilogue10collective18CollectiveEpilogueINS1B_23Sm100TmaWarpSpecializedILi3ELi2ELi16ELb1ELb0EEEJSG_NS5_IJNSR_ISE_SB_EENSR_ISF_SB_EEEEESH_SI_SH_SI_NS1B_6fusion15FusionCallbacksIS1F_NS1J_17LinearCombinationISH_fSH_fLNS_15FloatRoundStyleE2EEESG_S1I_JEEENS4_5SM1004TMEM4LOAD26SM100_TMEM_LOAD_16dp128b8xESY_S18_NS4_17SM75_U32x4_LDSM_NENS4_14SM90_TMA_STOREES18_NS4_17SM90_U32x4_STSM_NENS4_39AutoVectorizingCopyWithAssumedAlignmentILi128EEEEEEvvEEEEvNT_6ParamsE)
        /*0038*/ 	.word	0x00000000


	//----- nvinfo : EIATTR_MIN_STACK_SIZE
	.align		4
.L_27:
        /*003c*/ 	.byte	0x04, 0x12
        /*003e*/ 	.short	(.L_29 - .L_28)
	.align		4
.L_28:
        /*0040*/ 	.word	index@(_ZN7cutlass13device_kernelINS_4gemm6kernel13GemmUniversalIN4cute5tupleIJiiiiEEENS1_10collective13CollectiveMmaINS1_35MainloopSm100TmaUmmaWarpSpecializedILi6ELi2ELi4ENS5_IJNS4_1CILi1EEESB_SB_EEEEENS5_IJNSA_ILi64EEESE_NSA_ILi32EEEEEENS_10tfloat32_tENS5_IJlSB_lEEESH_SI_NS4_8TiledMMAINS4_8MMA_AtomIJNS4_17SM100_MMA_TF32_SSISH_SH_fLi64ELi64ELNS4_4UMMA5MajorE0ELSN_0ELNSM_7ScaleInE0ELSO_0EEEEEENS4_6LayoutISC_NS5_IJNSA_ILi0EEESS_SS_EEEEENS5_IJNS4_10UnderscoreESV_SV_EEEEENS4_13SM90_TMA_LOADENS4_14ComposedLayoutINS4_7SwizzleILi3ELi4ELi3EEENS4_18smem_ptr_flag_bitsILi32EEENSR_INS5_IJNSA_ILi8EEESF_EEENS5_IJSF_SB_EEEEEEEvNS4_8identityESY_S18_vS19_EENS_8epilogue10collective18CollectiveEpilogueINS1B_23Sm100TmaWarpSpecializedILi3ELi2ELi16ELb1ELb0EEEJSG_NS5_IJNSR_ISE_SB_EENSR_ISF_SB_EEEEESH_SI_SH_SI_NS1B_6fusion15FusionCallbacksIS1F_NS1J_17LinearCombinationISH_fSH_fLNS_15FloatRoundStyleE2EEESG_S1I_JEEENS4_5SM1004TMEM4LOAD26SM100_TMEM_LOAD_16dp128b8xESY_S18_NS4_17SM75_U32x4_LDSM_NENS4_14SM90_TMA_STOREES18_NS4_17SM90_U32x4_STSM_NENS4_39AutoVectorizingCopyWithAssumedAlignmentILi128EEEEEEvvEEEEvNT_6ParamsE)
        /*0044*/ 	.word	0x00000000
.L_29:


//--------------------- .nv.compat                --------------------------
	.section	.nv.compat,"",@"SHT_CUDA_COMPAT_INFO"
	.align	4
        /*0000*/ 	.byte	0x02, 0x09, 0x01, 0x00, 0x02, 0x02, 0x02, 0x00, 0x02, 0x05, 0x05, 0x00, 0x03, 0x07, 0x01, 0x01
        /*0010*/ 	.byte	0x02, 0x03, 0x01, 0x00, 0x02, 0x06, 0x01, 0x00, 0x04, 0x0b, 0x08, 0x00, 0x09, 0x00, 0x00, 0x00
        /*0020*/ 	.byte	0x00, 0x00, 0x00, 0x00


//--------------------- .nv.info._ZN7cutlass13device_kernelINS_4gemm6kernel13GemmUniversalIN4cute5tupleIJiiiiEEENS1_10collective13CollectiveMmaINS1_35MainloopSm100TmaUmmaWarpSpecializedILi6ELi2ELi4ENS5_IJNS4_1CILi1EEESB_SB_EEEEENS5_IJNSA_ILi64EEESE_NSA_ILi32EEEEEENS_10tfloat32_tENS5_IJlSB_lEEESH_SI_NS4_8TiledMMAINS4_8MMA_AtomIJNS4_17SM100_MMA_TF32_SSISH_SH_fLi64ELi64ELNS4_4UMMA5MajorE0ELSN_0ELNSM_7ScaleInE0ELSO_0EEEEEENS4_6LayoutISC_NS5_IJNSA_ILi0EEESS_SS_EEEEENS5_IJNS4_10UnderscoreESV_SV_EEEEENS4_13SM90_TMA_LOADENS4_14ComposedLayoutINS4_7SwizzleILi3ELi4ELi3EEENS4_18smem_ptr_flag_bitsILi32EEENSR_INS5_IJNSA_ILi8EEESF_EEENS5_IJSF_SB_EEEEEEEvNS4_8identityESY_S18_vS19_EENS_8epilogue10collective18CollectiveEpilogueINS1B_23Sm100TmaWarpSpecializedILi3ELi2ELi16ELb1ELb0EEEJSG_NS5_IJNSR_ISE_SB_EENSR_ISF_SB_EEEEESH_SI_SH_SI_NS1B_6fusion15FusionCallbacksIS1F_NS1J_17LinearCombinationISH_fSH_fLNS_15FloatRoundStyleE2EEESG_S1I_JEEENS4_5SM1004TMEM4LOAD26SM100_TMEM_LOAD_16dp128b8xESY_S18_NS4_17SM75_U32x4_LDSM_NENS4_14SM90_TMA_STOREES18_NS4_17SM90_U32x4_STSM_NENS4_39AutoVectorizingCopyWithAssumedAlignmentILi128EEEEEEvvEEEEvNT_6ParamsE --------------------------
	.section	.nv.info._ZN7cutlass13device_kernelINS_4gemm6kernel13GemmUniversalIN4cute5tupleIJiiiiEEENS1_10collective13CollectiveMmaINS1_35MainloopSm100TmaUmmaWarpSpecializedILi6ELi2ELi4ENS5_IJNS4_1CILi1EEESB_SB_EEEEENS5_IJNSA_ILi64EEESE_NSA_ILi32EEEEEENS_10tfloat32_tENS5_IJlSB_lEEESH_SI_NS4_8TiledMMAINS4_8MMA_AtomIJNS4_17SM100_MMA_TF32_SSISH_SH_fLi64ELi64ELNS4_4UMMA5MajorE0ELSN_0ELNSM_7ScaleInE0ELSO_0EEEEEENS4_6LayoutISC_NS5_IJNSA_ILi0EEESS_SS_EEEEENS5_IJNS4_10UnderscoreESV_SV_EEEEENS4_13SM90_TMA_LOADENS4_14ComposedLayoutINS4_7SwizzleILi3ELi4ELi3EEENS4_18smem_ptr_flag_bitsILi32EEENSR_INS5_IJNSA_ILi8EEESF_EEENS5_IJSF_SB_EEEEEEEvNS4_8identityESY_S18_vS19_EENS_8epilogue10collective18CollectiveEpilogueINS1B_23Sm100TmaWarpSpecializedILi3ELi2ELi16ELb1ELb0EEEJSG_NS5_IJNSR_ISE_SB_EENSR_ISF_SB_EEEEESH_SI_SH_SI_NS1B_6fusion15FusionCallbacksIS1F_NS1J_17LinearCombinationISH_fSH_fLNS_15FloatRoundStyleE2EEESG_S1I_JEEENS4_5SM1004TMEM4LOAD26SM100_TMEM_LOAD_16dp128b8xESY_S18_NS4_17SM75_U32x4_LDSM_NENS4_14SM90_TMA_STOREES18_NS4_17SM90_U32x4_STSM_NENS4_39AutoVectorizingCopyWithAssumedAlignmentILi128EEEEEEvvEEEEvNT_6ParamsE,"",@"SHT_CUDA_INFO"
	.sectionflags	@""
	.align	4


	//----- nvinfo : EIATTR_CUDA_API_VERSION
	.align		4
        /*0000*/ 	.byte	0x04, 0x37
        /*0002*/ 	.short	(.L_31 - .L_30)
.L_30:
        /*0004*/ 	.word	0x00000082


	//----- nvinfo : EIATTR_KPARAM_INFO
	.align		4
.L_31:
        /*0008*/ 	.byte	0x04, 0x17
        /*000a*/ 	.short	(.L_33 - .L_32)
.L_32:
        /*000c*/ 	.word	0x00000000
        /*0010*/ 	.short	0x0000
        /*0012*/ 	.short	0x0000
        /*0014*/ 	.byte	0x00, 0xf0, 0x01, 0x20


	//----- nvinfo : EIATTR_AT_ENTRY_FRAGMENTS
	.align		4
.L_33:
        /*0018*/ 	.byte	0x04, 0x4f
        /*001a*/ 	.short	(.L_35 - .L_34)


	//   ....[0]....
.L_34:
        /*001c*/ 	.word	0x00000006


	//----- nvinfo : EIATTR_RESERVED_SMEM_USED
	.align		4
.L_35:
        /*0020*/ 	.byte	0x01, 0x41
	.zero		2


	//----- nvinfo : EIATTR_SPARSE_MMA_MASK
	.align		4
        /*0024*/ 	.byte	0x03, 0x50
        /*0026*/ 	.short	0x0000


	//----- nvinfo : EIATTR_TCGEN05_1CTA_USED
	.align		4
        /*0028*/ 	.byte	0x01, 0x51
	.zero		2


	//----- nvinfo : EIATTR_MAXREG_COUNT
	.align		4
        /*002c*/ 	.byte	0x03, 0x1b
        /*002e*/ 	.short	0x00ff


	//----- nvinfo : EIATTR_NUM_BARRIERS
	.align		4
        /*0030*/ 	.byte	0x02, 0x4c
        /*0032*/ 	.byte	0x07
	.zero		1


	//----- nvinfo : EIATTR_EXTERNS
	.align		4
        /*0034*/ 	.byte	0x04, 0x0f
        /*0036*/ 	.short	(.L_37 - .L_36)


	//   ....[0]....
	.align		4
.L_36:
        /*0038*/ 	.word	index@(__assertfail)


	//----- nvinfo : EIATTR_MERCURY_ISA_VERSION
	.align		4
.L_37:
        /*003c*/ 	.byte	0x03, 0x5f
        /*003e*/ 	.short	0x0101


	//----- nvinfo : EIATTR_INT_WARP_WIDE_INSTR_OFFSETS
	.align		4
        /*0040*/ 	.byte	0x04, 0x31
        /*0042*/ 	.short	(.L_39 - .L_38)


	//   ....[0]....
.L_38:
        /*0044*/ 	.word	0x00001df0


	//   ....[1]....
        /*0048*/ 	.word	0x000039c0


	//   ....[2]....
        /*004c*/ 	.word	0x000039e0


	//   ....[3]....
        /*0050*/ 	.word	0x00003a10


	//   ....[4]....
        /*0054*/ 	.word	0x00004320


	//   ....[5]....
        /*0058*/ 	.word	0x00004340


	//   ....[6]....
        /*005c*/ 	.word	0x00004610


	//   ....[7]....
        /*0060*/ 	.word	0x00004740


	//----- nvinfo : EIATTR_COOP_GROUP_MASK_REGIDS
	.align		4
.L_39:
        /*0064*/ 	.byte	0x04, 0x29
        /*0066*/ 	.short	(.L_41 - .L_40)


	//   ....[0]....
.L_40:
        /*0068*/ 	.word	0xffffffff


	//   ....[1]....
        /*006c*/ 	.word	0xffffffff


	//   ....[2]....
        /*0070*/ 	.word	0xffffffff


	//   ....[3]....
        /*0074*/ 	.word	0xffffffff


	//   ....[4]....
        /*0078*/ 	.word	0xffffffff


	//   ....[5]....
        /*007c*/ 	.word	0xffffffff


	//   ....[6]....
        /*0080*/ 	.word	0xffffffff


	//   ....[7]....
        /*0084*/ 	.word	0xffffffff


	//   ....[8]....
        /*0088*/ 	.word	0xffffffff


	//   ....[9]....
        /*008c*/ 	.word	0xffffffff


	//   ....[10]....
        /*0090*/ 	.word	0xffffffff


	//   ....[11]....
        /*0094*/ 	.word	0xffffffff


	//   ....[12]....
        /*0098*/ 	.word	0xffffffff


	//----- nvinfo : EIATTR_COOP_GROUP_INSTR_OFFSETS
	.align		4
.L_41:
        /*009c*/ 	.byte	0x04, 0x28
        /*009e*/ 	.short	(.L_43 - .L_42)


	//   ....[0]....
.L_42:
        /*00a0*/ 	.word	0x00000090


	//   ....[1]....
        /*00a4*/ 	.word	0x000004d0


	//   ....[2]....
        /*00a8*/ 	.word	0x00000680


	//   ....[3]....
        /*00ac*/ 	.word	0x00000800


	//   ....[4]....
        /*00b0*/ 	.word	0x00000900


	//   ....[5]....
        /*00b4*/ 	.word	0x00000a70


	//   ....[6]....
        /*00b8*/ 	.word	0x00000c10


	//   ....[7]....
        /*00bc*/ 	.word	0x00001cd0


	//   ....[8]....
        /*00c0*/ 	.word	0x00002bd0


	//   ....[9]....
        /*00c4*/ 	.word	0x00002de0


	//   ....[10]....
        /*00c8*/ 	.word	0x00002e10


	//   ....[11]....
        /*00cc*/ 	.word	0x000038a0


	//   ....[12]....
        /*00d0*/ 	.word	0x00003ad0


	//----- nvinfo : EIATTR_VRC_CTA_INIT_COUNT
	.align		4
.L_43:
        /*00d4*/ 	.byte	0x02, 0x4a
        /*00d6*/ 	.byte	0x80
	.zero		1


	//----- nvinfo : EIATTR_SYSCALL_OFFSETS
	.align		4
        /*00d8*/ 	.byte	0x04, 0x46
        /*00da*/ 	.short	(.L_45 - .L_44)


	//   ....[0]....
.L_44:
        /*00dc*/ 	.word	0x00005330


	//   ....[1]....
        /*00e0*/ 	.word	0x00005420


	//   ....[2]....
        /*00e4*/ 	.word	0x00005ce0


	//   ....[3]....
        /*00e8*/ 	.word	0x00006730


	//----- nvinfo : EIATTR_MBARRIER_INSTR_OFFSETS
	.align		4
.L_45:
        /*00ec*/ 	.byte	0x04, 0x39
        /*00ee*/ 	.short	(.L_47 - .L_46)


	//   ....[0]....
.L_46:
        /*00f0*/ 	.word	0x000005b0
        /*00f4*/ 	.word	0x000000ff
        /*00f8*/ 	.word	0x00000000
        /*00fc*/ 	.short	0x0100
        /*00fe*/ 	.byte	0x05
	.zero		1


	//   ....[1]....
        /*0100*/ 	.word	0x000005c0
        /*0104*/ 	.word	0x000000ff
        /*0108*/ 	.word	0x00000030
        /*010c*/ 	.short	0x0100
        /*010e*/ 	.byte	0x05
	.zero		1


	//   ....[2]....
        /*0110*/ 	.word	0x000005d0
        /*0114*/ 	.word	0x000000ff
        /*0118*/ 	.word	0x00000008
        /*011c*/ 	.short	0x0100
        /*011e*/ 	.byte	0x05
	.zero		1


	//   ....[3]....
        /*0120*/ 	.word	0x000005e0
        /*0124*/ 	.word	0x000000ff
        /*0128*/ 	.word	0x00000038
        /*012c*/ 	.short	0x0100
        /*012e*/ 	.byte	0x05
	.zero		1


	//   ....[4]....
        /*0130*/ 	.word	0x000005f0
        /*0134*/ 	.word	0x000000ff
        /*0138*/ 	.word	0x00000010
        /*013c*/ 	.short	0x0100
        /*013e*/ 	.byte	0x05
	.zero		1


	//   ....[5]....
        /*0140*/ 	.word	0x00000600
        /*0144*/ 	.word	0x000000ff
        /*0148*/ 	.word	0x00000040
        /*014c*/ 	.short	0x0100
        /*014e*/ 	.byte	0x05
	.zero		1


	//   ....[6]....
        /*0150*/ 	.word	0x00000610
        /*0154*/ 	.word	0x000000ff
        /*0158*/ 	.word	0x00000018
        /*015c*/ 	.short	0x0100
        /*015e*/ 	.byte	0x05
	.zero		1


	//   ....[7]....
        /*0160*/ 	.word	0x00000620
        /*0164*/ 	.word	0x000000ff
        /*0168*/ 	.word	0x00000048
        /*016c*/ 	.short	0x0100
        /*016e*/ 	.byte	0x05
	.zero		1


	//   ....[8]....
        /*0170*/ 	.word	0x00000630
        /*0174*/ 	.word	0x000000ff
        /*0178*/ 	.word	0x00000020
        /*017c*/ 	.short	0x0100
        /*017e*/ 	.byte	0x05
	.zero		1


	//   ....[9]....
        /*0180*/ 	.word	0x00000640
        /*0184*/ 	.word	0x000000ff
        /*0188*/ 	.word	0x00000050
        /*018c*/ 	.short	0x0100
        /*018e*/ 	.byte	0x05
	.zero		1


	//   ....[10]....
        /*0190*/ 	.word	0x00000650
        /*0194*/ 	.word	0x000000ff
        /*0198*/ 	.word	0x00000028
        /*019c*/ 	.short	0x0100
        /*019e*/ 	.byte	0x05
	.zero		1


	//   ....[11]....
        /*01a0*/ 	.word	0x00000660
        /*01a4*/ 	.word	0x000000ff
        /*01a8*/ 	.word	0x00000058
        /*01ac*/ 	.short	0x0100
        /*01ae*/ 	.byte	0x05
	.zero		1


	//   ....[12]....
        /*01b0*/ 	.word	0x00000790
        /*01b4*/ 	.word	0x000000ff
        /*01b8*/ 	.word	0x00000060
        /*01bc*/ 	.short	0x0100
        /*01be*/ 	.byte	0x07
	.zero		1


	//   ....[13]....
        /*01c0*/ 	.word	0x000007a0
        /*01c4*/ 	.word	0x000000ff
        /*01c8*/ 	.word	0x00000078
        /*01cc*/ 	.short	0x0100
        /*01ce*/ 	.byte	0x07
	.zero		1


	//   ....[14]....
        /*01d0*/ 	.word	0x000007b0
        /*01d4*/ 	.word	0x000000ff
        /*01d8*/ 	.word	0x00000068
        /*01dc*/ 	.short	0x0100
        /*01de*/ 	.byte	0x07
	.zero		1


	//   ....[15]....
        /*01e0*/ 	.word	0x000007c0
        /*01e4*/ 	.word	0x000000ff
        /*01e8*/ 	.word	0x00000080
        /*01ec*/ 	.short	0x0100
        /*01ee*/ 	.byte	0x07
	.zero		1


	//   ....[16]....
        /*01f0*/ 	.word	0x000007d0
        /*01f4*/ 	.word	0x000000ff
        /*01f8*/ 	.word	0x00000070
        /*01fc*/ 	.short	0x0100
        /*01fe*/ 	.byte	0x07
	.zero		1


	//   ....[17]....
        /*0200*/ 	.word	0x000007e0
        /*0204*/ 	.word	0x000000ff
        /*0208*/ 	.word	0x00000088
        /*020c*/ 	.short	0x0100
        /*020e*/ 	.byte	0x07
	.zero		1


	//   ....[18]....
        /*0210*/ 	.word	0x000008d0
        /*0214*/ 	.word	0x000000ff
        /*0218*/ 	.word	0x00000090
        /*021c*/ 	.short	0x0100
        /*021e*/ 	.byte	0x05
	.zero		1


	//   ....[19]....
        /*0220*/ 	.word	0x000008e0
        /*0224*/ 	.word	0x000000ff
        /*0228*/ 	.word	0x00000098
        /*022c*/ 	.short	0x0100
        /*022e*/ 	.byte	0x05
	.zero		1


	//   ....[20]....
        /*0230*/ 	.word	0x00000a20
        /*0234*/ 	.word	0x000000ff
        /*0238*/ 	.word	0x000000a0
        /*023c*/ 	.short	0x0100
        /*023e*/ 	.byte	0x05
	.zero		1


	//   ....[21]....
        /*0240*/ 	.word	0x00000a30
        /*0244*/ 	.word	0x000000ff
        /*0248*/ 	.word	0x000000b0
        /*024c*/ 	.short	0x0100
        /*024e*/ 	.byte	0x05
	.zero		1


	//   ....[22]....
        /*0250*/ 	.word	0x00000a40
        /*0254*/ 	.word	0x000000ff
        /*0258*/ 	.word	0x000000a8
        /*025c*/ 	.short	0x0100
        /*025e*/ 	.byte	0x05
	.zero		1


	//   ....[23]....
        /*0260*/ 	.word	0x00000a50
        /*0264*/ 	.word	0x000000ff
        /*0268*/ 	.word	0x000000b8
        /*026c*/ 	.short	0x0100
        /*026e*/ 	.byte	0x05
	.zero		1


	//   ....[24]....
        /*0270*/ 	.word	0x00000b80
        /*0274*/ 	.word	0x000000ff
        /*0278*/ 	.word	0x000000c0
        /*027c*/ 	.short	0x0100
        /*027e*/ 	.byte	0x07
	.zero		1


	//   ....[25]....
        /*0280*/ 	.word	0x00000b90
        /*0284*/ 	.word	0x000000ff
        /*0288*/ 	.word	0x000000e0
        /*028c*/ 	.short	0x0100
        /*028e*/ 	.byte	0x07
	.zero		1


	//   ....[26]....
        /*0290*/ 	.word	0x00000ba0
        /*0294*/ 	.word	0x000000ff
        /*0298*/ 	.word	0x000000c8
        /*029c*/ 	.short	0x0100
        /*029e*/ 	.byte	0x07
	.zero		1


	//   ....[27]....
        /*02a0*/ 	.word	0x00000bb0
        /*02a4*/ 	.word	0x000000ff
        /*02a8*/ 	.word	0x000000e8
        /*02ac*/ 	.short	0x0100
        /*02ae*/ 	.byte	0x07
	.zero		1


	//   ....[28]....
        /*02b0*/ 	.word	0x00000bc0
        /*02b4*/ 	.word	0x000000ff
        /*02b8*/ 	.word	0x000000d0
        /*02bc*/ 	.short	0x0100
        /*02be*/ 	.byte	0x07
	.zero		1


	//   ....[29]....
        /*02c0*/ 	.word	0x00000bd0
        /*02c4*/ 	.word	0x000000ff
        /*02c8*/ 	.word	0x000000f0
        /*02cc*/ 	.short	0x0100
        /*02ce*/ 	.byte	0x07
	.zero		1


	//   ....[30]....
        /*02d0*/ 	.word	0x00000be0
        /*02d4*/ 	.word	0x000000ff
        /*02d8*/ 	.word	0x000000d8
        /*02dc*/ 	.short	0x0100
        /*02de*/ 	.byte	0x07
	.zero		1


	//   ....[31]....
        /*02e0*/ 	.word	0x00000bf0
        /*02e4*/ 	.word	0x000000ff
        /*02e8*/ 	.word	0x000000f8
        /*02ec*/ 	.short	0x0100
        /*02ee*/ 	.byte	0x07
	.zero		1


	//   ....[32]....
        /*02f0*/ 	.word	0x00000ce0
        /*02f4*/ 	.word	0x000000ff
        /*02f8*/ 	.word	0x00000100
        /*02fc*/ 	.short	0x0100
        /*02fe*/ 	.byte	0x05
	.zero		1


	//   ....[33]....
        /*0300*/ 	.word	0x00000cf0
        /*0304*/ 	.word	0x000000ff
        /*0308*/ 	.word	0x00000110
        /*030c*/ 	.short	0x0100
        /*030e*/ 	.byte	0x05
	.zero		1


	//   ....[34]....
        /*0310*/ 	.word	0x00000d00
        /*0314*/ 	.word	0x000000ff
        /*0318*/ 	.word	0x00000108
        /*031c*/ 	.short	0x0100
        /*031e*/ 	.byte	0x05
	.zero		1


	//   ....[35]....
        /*0320*/ 	.word	0x00000d10
        /*0324*/ 	.word	0x000000ff
        /*0328*/ 	.word	0x00000118
        /*032c*/ 	.short	0x0100
        /*032e*/ 	.byte	0x05
	.zero		1


	//   ....[36]....
        /*0330*/ 	.word	0x000015f0
        /*0334*/ 	.word	0x00000003
        /*0338*/ 	.word	0x00000110
        /*033c*/ 	.short	0x010a
        /*033e*/ 	.byte	0xff
	.zero		1


	//   ....[37]....
        /*0340*/ 	.word	0x00001620
        /*0344*/ 	.word	0x00000003
        /*0348*/ 	.word	0x00000100
        /*034c*/ 	.short	0x0101
        /*034e*/ 	.byte	0xff
	.zero		1


	//   ....[38]....
        /*0350*/ 	.word	0x000016f0
        /*0354*/ 	.word	0x000000ff
        /*0358*/ 	.word	0x00000030
        /*035c*/ 	.short	0x010a
        /*035e*/ 	.byte	0x08
	.zero		1


	//   ....[39]....
        /*0360*/ 	.word	0x00001790
        /*0364*/ 	.word	0x000000ff
        /*0368*/ 	.word	0x00000030
        /*036c*/ 	.short	0x010a
        /*036e*/ 	.byte	0x21
	.zero		1


	//   ....[40]....
        /*0370*/ 	.word	0x000018f0
        /*0374*/ 	.word	0x000000ff
        /*0378*/ 	.word	0x00000030
        /*037c*/ 	.short	0x010a
        /*037e*/ 	.byte	0x08
	.zero		1


	//   ....[41]....
        /*0380*/ 	.word	0x000019e0
        /*0384*/ 	.word	0x000000ff
        /*0388*/ 	.word	0x00000098
        /*038c*/ 	.short	0x0101
        /*038e*/ 	.byte	0x04
	.zero		1


	//   ....[42]....
        /*0390*/ 	.word	0x00001a00
        /*0394*/ 	.word	0x000000ff
        /*0398*/ 	.word	0x00000030
        /*039c*/ 	.short	0x010a
        /*039e*/ 	.byte	0x08
	.zero		1


	//   ....[43]....
        /*03a0*/ 	.word	0x00001a80
        /*03a4*/ 	.word	0x000000ff
        /*03a8*/ 	.word	0x00000030
        /*03ac*/ 	.short	0x010a
        /*03ae*/ 	.byte	0x11
	.zero		1


	//   ....[44]....
        /*03b0*/ 	.word	0x00001be0
        /*03b4*/ 	.word	0x000000ff
        /*03b8*/ 	.word	0x00000030
        /*03bc*/ 	.short	0x010a
        /*03be*/ 	.byte	0x08
	.zero		1


	//   ....[45]....
        /*03c0*/ 	.word	0x00001d00
        /*03c4*/ 	.word	0x00000002
        /*03c8*/ 	.word	0x000000a0
        /*03cc*/ 	.short	0x010a
        /*03ce*/ 	.byte	0xff
	.zero		1


	//   ....[46]....
        /*03d0*/ 	.word	0x00001dc0
        /*03d4*/ 	.word	0x00000002
        /*03d8*/ 	.word	0x00000000
        /*03dc*/ 	.short	0x0101
        /*03de*/ 	.byte	0xff
	.zero		1


	//   ....[47]....
        /*03e0*/ 	.word	0x00002320
        /*03e4*/ 	.word	0x000000ff
        /*03e8*/ 	.word	0x00000000
        /*03ec*/ 	.short	0x010a
        /*03ee*/ 	.byte	0x05
	.zero		1


	//   ....[48]....
        /*03f0*/ 	.word	0x000023b0
        /*03f4*/ 	.word	0x000000ff
        /*03f8*/ 	.word	0x00000000
        /*03fc*/ 	.short	0x010a
        /*03fe*/ 	.byte	0x05
	.zero		1


	//   ....[49]....
        /*0400*/ 	.word	0x00002440
        /*0404*/ 	.word	0x000000ff
        /*0408*/ 	.word	0x00000000
        /*040c*/ 	.short	0x010a
        /*040e*/ 	.byte	0x05
	.zero		1


	//   ....[50]....
        /*0410*/ 	.word	0x000024d0
        /*0414*/ 	.word	0x000000ff
        /*0418*/ 	.word	0x00000000
        /*041c*/ 	.short	0x010a
        /*041e*/ 	.byte	0x05
	.zero		1


	//   ....[51]....
        /*0420*/ 	.word	0x00002560
        /*0424*/ 	.word	0x000000ff
        /*0428*/ 	.word	0x00000000
        /*042c*/ 	.short	0x010a
        /*042e*/ 	.byte	0x05
	.zero		1


	//   ....[52]....
        /*0430*/ 	.word	0x00002600
        /*0434*/ 	.word	0x00000000
        /*0438*/ 	.word	0x00000000
        /*043c*/ 	.short	0x010a
        /*043e*/ 	.byte	0xff
	.zero		1


	//   ....[53]....
        /*0440*/ 	.word	0x00002720
        /*0444*/ 	.word	0x00000000
        /*0448*/ 	.word	0x00000100
        /*044c*/ 	.short	0x010a
        /*044e*/ 	.byte	0xff
	.zero		1


	//   ....[54]....
        /*0450*/ 	.word	0x00002780
        /*0454*/ 	.word	0x00000004
        /*0458*/ 	.word	0x00000000
        /*045c*/ 	.short	0x0101
        /*045e*/ 	.byte	0xff
	.zero		1


	//   ....[55]....
        /*0460*/ 	.word	0x000027a0
        /*0464*/ 	.word	0x000000ff
        /*0468*/ 	.word	0x000000b0
        /*046c*/ 	.short	0x010a
        /*046e*/ 	.byte	0x05
	.zero		1


	//   ....[56]....
        /*0470*/ 	.word	0x000028c0
        /*0474*/ 	.word	0x00000000
        /*0478*/ 	.word	0x000000a0
        /*047c*/ 	.short	0x010a
        /*047e*/ 	.byte	0xff
	.zero		1


	//   ....[57]....
        /*0480*/ 	.word	0x000029d0
        /*0484*/ 	.word	0x00000000
        /*0488*/ 	.word	0x00000000
        /*048c*/ 	.short	0x0101
        /*048e*/ 	.byte	0xff
	.zero		1


	//   ....[58]....
        /*0490*/ 	.word	0x00002a60
        /*0494*/ 	.word	0x000000ff
        /*0498*/ 	.word	0x000000b0
        /*049c*/ 	.short	0x0106
        /*049e*/ 	.byte	0x05
	.zero		1


	//   ....[59]....
        /*04a0*/ 	.word	0x00002a80
        /*04a4*/ 	.word	0x000000ff
        /*04a8*/ 	.word	0x000000b0
        /*04ac*/ 	.short	0x010a
        /*04ae*/ 	.byte	0x05
	.zero		1


	//   ....[60]....
        /*04b0*/ 	.word	0x00002b10
        /*04b4*/ 	.word	0x000000ff
        /*04b8*/ 	.word	0x000000b0
        /*04bc*/ 	.short	0x0106
        /*04be*/ 	.byte	0x04
	.zero		1


	//   ....[61]....
        /*04c0*/ 	.word	0x00002b50
        /*04c4*/ 	.word	0x00000000
        /*04c8*/ 	.word	0x000000b0
        /*04cc*/ 	.short	0x010a
        /*04ce*/ 	.byte	0xff
	.zero		1


	//   ....[62]....
        /*04d0*/ 	.word	0x00003090
        /*04d4*/ 	.word	0x00000000
        /*04d8*/ 	.word	0x000000a0
        /*04dc*/ 	.short	0x010a
        /*04de*/ 	.byte	0xff
	.zero		1


	//   ....[63]....
        /*04e0*/ 	.word	0x00003190
        /*04e4*/ 	.word	0x00000003
        /*04e8*/ 	.word	0x00000000
        /*04ec*/ 	.short	0x0101
        /*04ee*/ 	.byte	0xff
	.zero		1


	//   ....[64]....
        /*04f0*/ 	.word	0x000031a0
        /*04f4*/ 	.word	0x000000ff
        /*04f8*/ 	.word	0x00000000
        /*04fc*/ 	.short	0x010a
        /*04fe*/ 	.byte	0x06
	.zero		1


	//   ....[65]....
        /*0500*/ 	.word	0x00003220
        /*0504*/ 	.word	0x000000ff
        /*0508*/ 	.word	0x000000e0
        /*050c*/ 	.short	0x010a
        /*050e*/ 	.byte	0x07
	.zero		1


	//   ....[66]....
        /*0510*/ 	.word	0x00003300
        /*0514*/ 	.word	0x000000ff
        /*0518*/ 	.word	0x00000000
        /*051c*/ 	.short	0x010a
        /*051e*/ 	.byte	0x06
	.zero		1


	//   ....[67]....
        /*0520*/ 	.word	0x00003430
        /*0524*/ 	.word	0x000000ff
        /*0528*/ 	.word	0x00000000
        /*052c*/ 	.short	0x010a
        /*052e*/ 	.byte	0x1a
	.zero		1


	//   ....[68]....
        /*0530*/ 	.word	0x000036d0
        /*0534*/ 	.word	0x000000ff
        /*0538*/ 	.word	0x00000000
        /*053c*/ 	.short	0x010a
        /*053e*/ 	.byte	0x06
	.zero		1


	//   ....[69]....
        /*0540*/ 	.word	0x00003760
        /*0544*/ 	.word	0x000000ff
        /*0548*/ 	.word	0x00000000
        /*054c*/ 	.short	0x010a
        /*054e*/ 	.byte	0x06
	.zero		1


	//   ....[70]....
        /*0550*/ 	.word	0x000037f0
        /*0554*/ 	.word	0x000000ff
        /*0558*/ 	.word	0x00000000
        /*055c*/ 	.short	0x010a
        /*055e*/ 	.byte	0x06
	.zero		1


	//   ....[71]....
        /*0560*/ 	.word	0x00003880
        /*0564*/ 	.word	0x000000ff
        /*0568*/ 	.word	0x00000000
        /*056c*/ 	.short	0x010a
        /*056e*/ 	.byte	0x07
	.zero		1


	//   ....[72]....
        /*0570*/ 	.word	0x00003cc0
        /*0574*/ 	.word	0x00000000
        /*0578*/ 	.word	0x000000a0
        /*057c*/ 	.short	0x010a
        /*057e*/ 	.byte	0xff
	.zero		1


	//   ....[73]....
        /*0580*/ 	.word	0x00003d80
        /*0584*/ 	.word	0x00000000
        /*0588*/ 	.word	0x00000000
        /*058c*/ 	.short	0x0101
        /*058e*/ 	.byte	0xff
	.zero		1


	//   ....[74]....
        /*0590*/ 	.word	0x000040a0
        /*0594*/ 	.word	0x000000ff
        /*0598*/ 	.word	0x00000098
        /*059c*/ 	.short	0x010a
        /*059e*/ 	.byte	0x07
	.zero		1


	//   ....[75]....
        /*05a0*/ 	.word	0x000042c0
        /*05a4*/ 	.word	0x000000ff
        /*05a8*/ 	.word	0x00000078
        /*05ac*/ 	.short	0x010a
        /*05ae*/ 	.byte	0x0f
	.zero		1


	//   ....[76]....
        /*05b0*/ 	.word	0x000044d0
        /*05b4*/ 	.word	0x000000ff
        /*05b8*/ 	.word	0x00000060
        /*05bc*/ 	.short	0x010b
        /*05be*/ 	.byte	0x0f
	.zero		1


	//   ....[77]....
        /*05c0*/ 	.word	0x00004550
        /*05c4*/ 	.word	0x000000ff
        /*05c8*/ 	.word	0x00000000
        /*05cc*/ 	.short	0x0101
        /*05ce*/ 	.byte	0x10
	.zero		1


	//   ....[78]....
        /*05d0*/ 	.word	0x00004580
        /*05d4*/ 	.word	0x000000ff
        /*05d8*/ 	.word	0x00000078
        /*05dc*/ 	.short	0x010a
        /*05de*/ 	.byte	0x0d
	.zero		1


	//   ....[79]....
        /*05e0*/ 	.word	0x00004790
        /*05e4*/ 	.word	0x000000ff
        /*05e8*/ 	.word	0x00000060
        /*05ec*/ 	.short	0x010b
        /*05ee*/ 	.byte	0x0d
	.zero		1


	//   ....[80]....
        /*05f0*/ 	.word	0x00004800
        /*05f4*/ 	.word	0x000000ff
        /*05f8*/ 	.word	0x00000000
        /*05fc*/ 	.short	0x0101
        /*05fe*/ 	.byte	0x0f
	.zero		1


	//   ....[81]....
        /*0600*/ 	.word	0x00004850
        /*0604*/ 	.word	0x000000ff
        /*0608*/ 	.word	0x00000000
        /*060c*/ 	.short	0x010a
        /*060e*/ 	.byte	0x04
	.zero		1


	//   ....[82]....
        /*0610*/ 	.word	0x000048e0
        /*0614*/ 	.word	0x000000ff
        /*0618*/ 	.word	0x00000000
        /*061c*/ 	.short	0x010a
        /*061e*/ 	.byte	0x04
	.zero		1


	//   ....[83]....
        /*0620*/ 	.word	0x00004980
        /*0624*/ 	.word	0x00000000
        /*0628*/ 	.word	0x00000000
        /*062c*/ 	.short	0x010a
        /*062e*/ 	.byte	0xff
	.zero		1


	//   ....[84]....
        /*0630*/ 	.word	0x00004d00
        /*0634*/ 	.word	0x00000000
        /*0638*/ 	.word	0x000000a0
        /*063c*/ 	.short	0x010a
        /*063e*/ 	.byte	0xff
	.zero		1


	//   ....[85]....
        /*0640*/ 	.word	0x00004e10
        /*0644*/ 	.word	0x00000000
        /*0648*/ 	.word	0x00000000
        /*064c*/ 	.short	0x0101
        /*064e*/ 	.byte	0xff
	.zero		1


	//   ....[86]....
        /*0650*/ 	.word	0x00005890
        /*0654*/ 	.word	0x00000000
        /*0658*/ 	.word	0x00000060
        /*065c*/ 	.short	0x010a
        /*065e*/ 	.byte	0xff
	.zero		1


	//   ....[87]....
        /*0660*/ 	.word	0x00005900
        /*0664*/ 	.word	0x00000054
        /*0668*/ 	.word	0x000000c0
        /*066c*/ 	.short	0x010a
        /*066e*/ 	.byte	0xff
	.zero		1


	//   ....[88]....
        /*0670*/ 	.word	0x00005990
        /*0674*/ 	.word	0x00000000
        /*0678*/ 	.word	0x00000060
        /*067c*/ 	.short	0x010a
        /*067e*/ 	.byte	0xff
	.zero		1


	//   ....[89]....
        /*0680*/ 	.word	0x00005bc0
        /*0684*/ 	.word	0x00000054
        /*0688*/ 	.word	0x000000c0
        /*068c*/ 	.short	0x010a
        /*068e*/ 	.byte	0xff
	.zero		1


	//   ....[90]....
        /*0690*/ 	.word	0x00006450
        /*0694*/ 	.word	0x00000000
        /*0698*/ 	.word	0x00000000
        /*069c*/ 	.short	0x0101
        /*069e*/ 	.byte	0xff
	.zero		1


	//   ....[91]....
        /*06a0*/ 	.word	0x00006460
        /*06a4*/ 	.word	0x00000002
        /*06a8*/ 	.word	0x00000060
        /*06ac*/ 	.short	0x010a
        /*06ae*/ 	.byte	0xff
	.zero		1


	//   ....[92]....
        /*06b0*/ 	.word	0x00006530
        /*06b4*/ 	.word	0x00000002
        /*06b8*/ 	.word	0x00000060
        /*06bc*/ 	.short	0x010a
        /*06be*/ 	.byte	0xff
	.zero		1


	//   ....[93]....
        /*06c0*/ 	.word	0x000068c0
        /*06c4*/ 	.word	0x000000ff
        /*06c8*/ 	.word	0x00000000
        /*06cc*/ 	.short	0x0101
        /*06ce*/ 	.byte	0x05
	.zero		1


	//   ....[94]....
        /*06d0*/ 	.word	0x00006f10
        /*06d4*/ 	.word	0x00000002
        /*06d8*/ 	.word	0x00000000
        /*06dc*/ 	.short	0x0101
        /*06de*/ 	.byte	0xff
	.zero		1


	//   ....[95]....
        /*06e0*/ 	.word	0x00007180
        /*06e4*/ 	.word	0x000000ff
        /*06e8*/ 	.word	0x00000000
        /*06ec*/ 	.short	0x0101
        /*06ee*/ 	.byte	0x04
	.zero		1


	//   ....[96]....
        /*06f0*/ 	.word	0x000071a0
        /*06f4*/ 	.word	0x00000003
        /*06f8*/ 	.word	0x00000110
        /*06fc*/ 	.short	0x010a
        /*06fe*/ 	.byte	0xff
	.zero		1


	//   ....[97]....
        /*0700*/ 	.word	0x00007200
        /*0704*/ 	.word	0x00000002
        /*0708*/ 	.word	0x00000030
        /*070c*/ 	.short	0x010a
        /*070e*/ 	.byte	0xff
	.zero		1


	//   ....[98]....
        /*0710*/ 	.word	0x00007260
        /*0714*/ 	.word	0x00000002
        /*0718*/ 	.word	0x00000030
        /*071c*/ 	.short	0x010a
        /*071e*/ 	.byte	0xff
	.zero		1


	//   ....[99]....
        /*0720*/ 	.word	0x000072b0
        /*0724*/ 	.word	0x00000002
        /*0728*/ 	.word	0x000000a0
        /*072c*/ 	.short	0x010a
        /*072e*/ 	.byte	0xff
	.zero		1


	//   ....[100]....
        /*0730*/ 	.word	0x00007310
        /*0734*/ 	.word	0x00000000
        /*0738*/ 	.word	0x00000000
        /*073c*/ 	.short	0x010a
        /*073e*/ 	.byte	0xff
	.zero		1


	//   ....[101]....
        /*0740*/ 	.word	0x00007370
        /*0744*/ 	.word	0x00000000
        /*0748*/ 	.word	0x00000000
        /*074c*/ 	.short	0x010a
        /*074e*/ 	.byte	0xff
	.zero		1


	//   ....[102]....
        /*0750*/ 	.word	0x000073d0
        /*0754*/ 	.word	0x00000000
        /*0758*/ 	.word	0x00000000
        /*075c*/ 	.short	0x010a
        /*075e*/ 	.byte	0xff
	.zero		1


	//   ....[103]....
        /*0760*/ 	.word	0x00007430
        /*0764*/ 	.word	0x00000000
        /*0768*/ 	.word	0x00000000
        /*076c*/ 	.short	0x010a
        /*076e*/ 	.byte	0xff
	.zero		1


	//   ....[104]....
        /*0770*/ 	.word	0x00007490
        /*0774*/ 	.word	0x00000000
        /*0778*/ 	.word	0x00000000
        /*077c*/ 	.short	0x010a
        /*077e*/ 	.byte	0xff
	.zero		1


	//   ....[105]....
        /*0780*/ 	.word	0x000074e0
        /*0784*/ 	.word	0x00000000
        /*0788*/ 	.word	0x00000100
        /*078c*/ 	.short	0x010a
        /*078e*/ 	.byte	0xff
	.zero		1


	//   ....[106]....
        /*0790*/ 	.word	0x00007540
        /*0794*/ 	.word	0x00000000
        /*0798*/ 	.word	0x000000b0
        /*079c*/ 	.short	0x010a
        /*079e*/ 	.byte	0xff
	.zero		1


	//   ....[107]....
        /*07a0*/ 	.word	0x00007590
        /*07a4*/ 	.word	0x00000000
        /*07a8*/ 	.word	0x000000a0
        /*07ac*/ 	.short	0x010a
        /*07ae*/ 	.byte	0xff
	.zero		1


	//   ....[108]....
        /*07b0*/ 	.word	0x000075f0
        /*07b4*/ 	.word	0x00000000
        /*07b8*/ 	.word	0x000000b0
        /*07bc*/ 	.short	0x010a
        /*07be*/ 	.byte	0xff
	.zero		1


	//   ....[109]....
        /*07c0*/ 	.word	0x00007640
        /*07c4*/ 	.word	0x00000000
        /*07c8*/ 	.word	0x000000a0
        /*07cc*/ 	.short	0x010a
        /*07ce*/ 	.byte	0xff
	.zero		1


	//   ....[110]....
        /*07d0*/ 	.word	0x000076a0
        /*07d4*/ 	.word	0x00000003
        /*07d8*/ 	.word	0x000000e0
        /*07dc*/ 	.short	0x010a
        /*07de*/ 	.byte	0xff
	.zero		1


	//   ....[111]....
        /*07e0*/ 	.word	0x00007700
        /*07e4*/ 	.word	0x00000000
        /*07e8*/ 	.word	0x00000000
        /*07ec*/ 	.short	0x010a
        /*07ee*/ 	.byte	0xff
	.zero		1


	//   ....[112]....
        /*07f0*/ 	.word	0x00007760
        /*07f4*/ 	.word	0x00000000
        /*07f8*/ 	.word	0x00000000
        /*07fc*/ 	.short	0x010a
        /*07fe*/ 	.byte	0xff
	.zero		1


	//   ....[113]....
        /*0800*/ 	.word	0x000077c0
        /*0804*/ 	.word	0x00000000
        /*0808*/ 	.word	0x00000000
        /*080c*/ 	.short	0x010a
        /*080e*/ 	.byte	0xff
	.zero		1


	//   ....[114]....
        /*0810*/ 	.word	0x00007820
        /*0814*/ 	.word	0x00000000
        /*0818*/ 	.word	0x00000000
        /*081c*/ 	.short	0x010a
        /*081e*/ 	.byte	0xff
	.zero		1


	//   ....[115]....
        /*0820*/ 	.word	0x00007880
        /*0824*/ 	.word	0x00000000
        /*0828*/ 	.word	0x00000000
        /*082c*/ 	.short	0x010a
        /*082e*/ 	.byte	0xff
	.zero		1


	//   ....[116]....
        /*0830*/ 	.word	0x000078d0
        /*0834*/ 	.word	0x00000000
        /*0838*/ 	.word	0x000000a0
        /*083c*/ 	.short	0x010a
        /*083e*/ 	.byte	0xff
	.zero		1


	//   ....[117]....
        /*0840*/ 	.word	0x00007930
        /*0844*/ 	.word	0x00000000
        /*0848*/ 	.word	0x00000098
        /*084c*/ 	.short	0x010a
        /*084e*/ 	.byte	0xff
	.zero		1


	//   ....[118]....
        /*0850*/ 	.word	0x00007990
        /*0854*/ 	.word	0x00000000
        /*0858*/ 	.word	0x00000078
        /*085c*/ 	.short	0x010a
        /*085e*/ 	.byte	0xff
	.zero		1


	//   ....[119]....
        /*0860*/ 	.word	0x000079f0
        /*0864*/ 	.word	0x00000003
        /*0868*/ 	.word	0x00000078
        /*086c*/ 	.short	0x010a
        /*086e*/ 	.byte	0xff
	.zero		1


	//   ....[120]....
        /*0870*/ 	.word	0x00007a50
        /*0874*/ 	.word	0x00000000
        /*0878*/ 	.word	0x00000000
        /*087c*/ 	.short	0x010a
        /*087e*/ 	.byte	0xff
	.zero		1


	//   ....[121]....
        /*0880*/ 	.word	0x00007ab0
        /*0884*/ 	.word	0x00000000
        /*0888*/ 	.word	0x00000000
        /*088c*/ 	.short	0x010a
        /*088e*/ 	.byte	0xff
	.zero		1


	//   ....[122]....
        /*0890*/ 	.word	0x00007b00
        /*0894*/ 	.word	0x00000000
        /*0898*/ 	.word	0x000000a0
        /*089c*/ 	.short	0x010a
        /*089e*/ 	.byte	0xff
	.zero		1


	//   ....[123]....
        /*08a0*/ 	.word	0x00007b50
        /*08a4*/ 	.word	0x00000000
        /*08a8*/ 	.word	0x00000060
        /*08ac*/ 	.short	0x010a
        /*08ae*/ 	.byte	0xff
	.zero		1


	//   ....[124]....
        /*08b0*/ 	.word	0x00007ba0
        /*08b4*/ 	.word	0x00000054
        /*08b8*/ 	.word	0x000000c0
        /*08bc*/ 	.short	0x010a
        /*08be*/ 	.byte	0xff
	.zero		1


	//   ....[125]....
        /*08c0*/ 	.word	0x00007bf0
        /*08c4*/ 	.word	0x00000002
        /*08c8*/ 	.word	0x00000060
        /*08cc*/ 	.short	0x010a
        /*08ce*/ 	.byte	0xff
	.zero		1


	//----- nvinfo : EIATTR_NUM_MBARRIERS
	.align		4
.L_47:
        /*08d0*/ 	.byte	0x03, 0x38
        /*08d2*/ 	.short	0x0024


	//----- nvinfo : EIATTR_EXIT_INSTR_OFFSETS
	.align		4
        /*08d4*/ 	.byte	0x04, 0x1c
        /*08d6*/ 	.short	(.L_49 - .L_48)


	//   ....[0]....
.L_48:
        /*08d8*/ 	.word	0x00002630


	//   ....[1]....
        /*08dc*/ 	.word	0x00002b20


	//   ....[2]....
        /*08e0*/ 	.word	0x00002b80


	//   ....[3]....
        /*08e4*/ 	.word	0x00003ae0


	//   ....[4]....
        /*08e8*/ 	.word	0x000049b0


	//   ....[5]....
        /*08ec*/ 	.word	0x000049f0


	//   ....[6]....
        /*08f0*/ 	.word	0x00007070


	//   ....[7]....
        /*08f4*/ 	.word	0x000070f0


	//   ....[8]....
        /*08f8*/ 	.word	0x00007120


	//   ....[9]....
        /*08fc*/ 	.word	0x00007190


	//----- nvinfo : EIATTR_MAX_THREADS
	.align		4
.L_49:
        /*0900*/ 	.byte	0x04, 0x05
        /*0902*/ 	.short	(.L_51 - .L_50)
.L_50:
        /*0904*/ 	.word	0x00000100
        /*0908*/ 	.word	0x00000001
        /*090c*/ 	.word	0x00000001


	//----- nvinfo : EIATTR_CRS_STACK_SIZE
	.align		4
.L_51:
        /*0910*/ 	.byte	0x04, 0x1e
        /*0912*/ 	.short	(.L_53 - .L_52)
.L_52:
        /*0914*/ 	.word	0x00000000


	//----- nvinfo : EIATTR_CBANK_PARAM_SIZE
	.align		4
.L_53:
        /*0918*/ 	.byte	0x03, 0x19
        /*091a*/ 	.short	0x0800


	//----- nvinfo : EIATTR_PARAM_CBANK
	.align		4
        /*091c*/ 	.byte	0x04, 0x0a
        /*091e*/ 	.short	(.L_55 - .L_54)
	.align		4
.L_54:
        /*0920*/ 	.word	index@(.nv.constant0._ZN7cutlass13device_kernelINS_4gemm6kernel13GemmUniversalIN4cute5tupleIJiiiiEEENS1_10collective13CollectiveMmaINS1_35MainloopSm100TmaUmmaWarpSpecializedILi6ELi2ELi4ENS5_IJNS4_1CILi1EEESB_SB_EEEEENS5_IJNSA_ILi64EEESE_NSA_ILi32EEEEEENS_10tfloat32_tENS5_IJlSB_lEEESH_SI_NS4_8TiledMMAINS4_8MMA_AtomIJNS4_17SM100_MMA_TF32_SSISH_SH_fLi64ELi64ELNS4_4UMMA5MajorE0ELSN_0ELNSM_7ScaleInE0ELSO_0EEEEEENS4_6LayoutISC_NS5_IJNSA_ILi0EEESS_SS_EEEEENS5_IJNS4_10UnderscoreESV_SV_EEEEENS4_13SM90_TMA_LOADENS4_14ComposedLayoutINS4_7SwizzleILi3ELi4ELi3EEENS4_18smem_ptr_flag_bitsILi32EEENSR_INS5_IJNSA_ILi8EEESF_EEENS5_IJSF_SB_EEEEEEEvNS4_8identityESY_S18_vS19_EENS_8epilogue10collective18CollectiveEpilogueINS1B_23Sm100TmaWarpSpecializedILi3ELi2ELi16ELb1ELb0EEEJSG_NS5_IJNSR_ISE_SB_EENSR_ISF_SB_EEEEESH_SI_SH_SI_NS1B_6fusion15FusionCallbacksIS1F_NS1J_17LinearCombinationISH_fSH_fLNS_15FloatRoundStyleE2EEESG_S1I_JEEENS4_5SM1004TMEM4LOAD26SM100_TMEM_LOAD_16dp128b8xESY_S18_NS4_17SM75_U32x4_LDSM_NENS4_14SM90_TMA_STOREES18_NS4_17SM90_U32x4_STSM_NENS4_39AutoVectorizingCopyWithAssumedAlignmentILi128EEEEEEvvEEEEvNT_6ParamsE)
        /*0924*/ 	.short	0x0380
        /*0926*/ 	.short	0x0800


	//----- nvinfo : EIATTR_SW_WAR
	.align		4
.L_55:
        /*0928*/ 	.byte	0x04, 0x36
        /*092a*/ 	.short	(.L_57 - .L_56)
.L_56:
        /*092c*/ 	.word	0x00000008
.L_57:


//--------------------- .nv.callgraph             --------------------------
	.section	.nv.callgraph,"",@"SHT_CUDA_CALLGRAPH"
	.align	4
	.sectionentsize	8
	.align		4
        /*0000*/ 	.word	0x00000000
	.align		4
        /*0004*/ 	.word	0xffffffff
	.align		4
        /*0008*/ 	.word	index@(_ZN7cutlass13device_kernelINS_4gemm6kernel13GemmUniversalIN4cute5tupleIJiiiiEEENS1_10collective13CollectiveMmaINS1_35MainloopSm100TmaUmmaWarpSpecializedILi6ELi2ELi4ENS5_IJNS4_1CILi1EEESB_SB_EEEEENS5_IJNSA_ILi64EEESE_NSA_ILi32EEEEEENS_10tfloat32_tENS5_IJlSB_lEEESH_SI_NS4_8TiledMMAINS4_8MMA_AtomIJNS4_17SM100_MMA_TF32_SSISH_SH_fLi64ELi64ELNS4_4UMMA5MajorE0ELSN_0ELNSM_7ScaleInE0ELSO_0EEEEEENS4_6LayoutISC_NS5_IJNSA_ILi0EEESS_SS_EEEEENS5_IJNS4_10UnderscoreESV_SV_EEEEENS4_13SM90_TMA_LOADENS4_14ComposedLayoutINS4_7SwizzleILi3ELi4ELi3EEENS4_18smem_ptr_flag_bitsILi32EEENSR_INS5_IJNSA_ILi8EEESF_EEENS5_IJSF_SB_EEEEEEEvNS4_8identityESY_S18_vS19_EENS_8epilogue10collective18CollectiveEpilogueINS1B_23Sm100TmaWarpSpecializedILi3ELi2ELi16ELb1ELb0EEEJSG_NS5_IJNSR_ISE_SB_EENSR_ISF_SB_EEEEESH_SI_SH_SI_NS1B_6fusion15FusionCallbacksIS1F_NS1J_17LinearCombinationISH_fSH_fLNS_15FloatRoundStyleE2EEESG_S1I_JEEENS4_5SM1004TMEM4LOAD26SM100_TMEM_LOAD_16dp128b8xESY_S18_NS4_17SM75_U32x4_LDSM_NENS4_14SM90_TMA_STOREES18_NS4_17SM90_U32x4_STSM_NENS4_39AutoVectorizingCopyWithAssumedAlignmentILi128EEEEEEvvEEEEvNT_6ParamsE)
	.align		4
        /*000c*/ 	.word	index@(__assertfail)
	.align		4
        /*0010*/ 	.word	0x00000000
	.align		4
        /*0014*/ 	.word	0xfffffffe
	.align		4
        /*0018*/ 	.word	0x00000000
	.align		4
        /*001c*/ 	.word	0xfffffffd
	.align		4
        /*0020*/ 	.word	0x00000000
	.align		4
        /*0024*/ 	.word	0xfffffffc


//--------------------- .nv.constant4             --------------------------
	.section	.nv.constant4,"a",@progbits
	.align	8
	.align		8
.nv.constant4:
        /*0000*/ 	.dword	__assertfail
	.align		8
        /*0008*/ 	.dword	__unnamed_1
	.align		8
        /*0010*/ 	.dword	__unnamed_2
	.align		8
        /*0018*/ 	.dword	_ZN40_INTERNAL_97359b26_4_k_cu_eb520b3d_212474cuda3std3__45__cpo5beginE
	.align		8
        /*0020*/ 	.dword	_ZN40_INTERNAL_97359b26_4_k_cu_eb520b3d_212474cuda3std3__45__cpo3endE
	.align		8
        /*0028*/ 	.dword	_ZN40_INTERNAL_97359b26_4_k_cu_eb520b3d_212474cuda3std3__45__cpo6cbeginE
	.align		8
        /*0030*/ 	.dword	_ZN40_INTERNAL_97359b26_4_k_cu_eb520b3d_212474cuda3std3__45__cpo4cendE
	.align		8
        /*0038*/ 	.dword	_ZN40_INTERNAL_97359b26_4_k_cu_eb520b3d_212474cuda3std3__442_GLOBAL__N__97359b26_4_k_cu_eb520b3d_212476ignoreE
	.align		8
        /*0040*/ 	.dword	_ZN40_INTERNAL_97359b26_4_k_cu_eb520b3d_212474cuda3std3__419piecewise_constructE
	.align		8
        /*0048*/ 	.dword	_ZN40_INTERNAL_97359b26_4_k_cu_eb520b3d_212474cuda3std3__48in_placeE
	.align		8
        /*0050*/ 	.dword	_ZN40_INTERNAL_97359b26_4_k_cu_eb520b3d_212474cuda3std6ranges3__45__cpo4swapE
	.align		8
        /*0058*/ 	.dword	_ZN40_INTERNAL_97359b26_4_k_cu_eb520b3d_212474cuda3std6ranges3__45__cpo9iter_moveE
	.align		8
        /*0060*/ 	.dword	_ZN40_INTERNAL_97359b26_4_k_cu_eb520b3d_212474cute7productE
	.align		8
        /*0068*/ 	.dword	_ZN40_INTERNAL_97359b26_4_k_cu_eb520b3d_212474cute1_E
	.align		8
        /*0070*/ 	.dword	$str$25
	.align		8
        /*0078*/ 	.dword	$str$26
	.align		8
        /*0080*/ 	.dword	$str$27
	.align		8
        /*0088*/ 	.dword	$str$28


//--------------------- .text._ZN7cutlass13device_kernelINS_4gemm6kernel13GemmUniversalIN4cute5tupleIJiiiiEEENS1_10collective13CollectiveMmaINS1_35MainloopSm100TmaUmmaWarpSpecializedILi6ELi2ELi4ENS5_IJNS4_1CILi1EEESB_SB_EEEEENS5_IJNSA_ILi64EEESE_NSA_ILi32EEEEEENS_10tfloat32_tENS5_IJlSB_lEEESH_SI_NS4_8TiledMMAINS4_8MMA_AtomIJNS4_17SM100_MMA_TF32_SSISH_SH_fLi64ELi64ELNS4_4UMMA5MajorE0ELSN_0ELNSM_7ScaleInE0ELSO_0EEEEEENS4_6LayoutISC_NS5_IJNSA_ILi0EEESS_SS_EEEEENS5_IJNS4_10UnderscoreESV_SV_EEEEENS4_13SM90_TMA_LOADENS4_14ComposedLayoutINS4_7SwizzleILi3ELi4ELi3EEENS4_18smem_ptr_flag_bitsILi32EEENSR_INS5_IJNSA_ILi8EEESF_EEENS5_IJSF_SB_EEEEEEEvNS4_8identityESY_S18_vS19_EENS_8epilogue10collective18CollectiveEpilogueINS1B_23Sm100TmaWarpSpecializedILi3ELi2ELi16ELb1ELb0EEEJSG_NS5_IJNSR_ISE_SB_EENSR_ISF_SB_EEEEESH_SI_SH_SI_NS1B_6fusion15FusionCallbacksIS1F_NS1J_17LinearCombinationISH_fSH_fLNS_15FloatRoundStyleE2EEESG_S1I_JEEENS4_5SM1004TMEM4LOAD26SM100_TMEM_LOAD_16dp128b8xESY_S18_NS4_17SM75_U32x4_LDSM_NENS4_14SM90_TMA_STOREES18_NS4_17SM90_U32x4_STSM_NENS4_39AutoVectorizingCopyWithAssumedAlignmentILi128EEEEEEvvEEEEvNT_6ParamsE --------------------------
	.section	.text._ZN7cutlass13device_kernelINS_4gemm6kernel13GemmUniversalIN4cute5tupleIJiiiiEEENS1_10collective13CollectiveMmaINS1_35MainloopSm100TmaUmmaWarpSpecializedILi6ELi2ELi4ENS5_IJNS4_1CILi1EEESB_SB_EEEEENS5_IJNSA_ILi64EEESE_NSA_ILi32EEEEEENS_10tfloat32_tENS5_IJlSB_lEEESH_SI_NS4_8TiledMMAINS4_8MMA_AtomIJNS4_17SM100_MMA_TF32_SSISH_SH_fLi64ELi64ELNS4_4UMMA5MajorE0ELSN_0ELNSM_7ScaleInE0ELSO_0EEEEEENS4_6LayoutISC_NS5_IJNSA_ILi0EEESS_SS_EEEEENS5_IJNS4_10UnderscoreESV_SV_EEEEENS4_13SM90_TMA_LOADENS4_14ComposedLayoutINS4_7SwizzleILi3ELi4ELi3EEENS4_18smem_ptr_flag_bitsILi32EEENSR_INS5_IJNSA_ILi8EEESF_EEENS5_IJSF_SB_EEEEEEEvNS4_8identityESY_S18_vS19_EENS_8epilogue10collective18CollectiveEpilogueINS1B_23Sm100TmaWarpSpecializedILi3ELi2ELi16ELb1ELb0EEEJSG_NS5_IJNSR_ISE_SB_EENSR_ISF_SB_EEEEESH_SI_SH_SI_NS1B_6fusion15FusionCallbacksIS1F_NS1J_17LinearCombinationISH_fSH_fLNS_15FloatRoundStyleE2EEESG_S1I_JEEENS4_5SM1004TMEM4LOAD26SM100_TMEM_LOAD_16dp128b8xESY_S18_NS4_17SM75_U32x4_LDSM_NENS4_14SM90_TMA_STOREES18_NS4_17SM90_U32x4_STSM_NENS4_39AutoVectorizingCopyWithAssumedAlignmentILi128EEEEEEvvEEEEvNT_6ParamsE,"ax",@progbits
	.align	128
.text._ZN7cutlass13device_kernelINS_4gemm6kernel13GemmUniversalIN4cute5tupleIJiiiiEEENS1_10collective13CollectiveMmaINS1_35MainloopSm100TmaUmmaWarpSpecializedILi6ELi2ELi4ENS5_IJNS4_1CILi1EEESB_SB_EEEEENS5_IJNSA_ILi64EEESE_NSA_ILi32EEEEEENS_10tfloat32_tENS5_IJlSB_lEEESH_SI_NS4_8TiledMMAINS4_8MMA_AtomIJNS4_17SM100_MMA_TF32_SSISH_SH_fLi64ELi64ELNS4_4UMMA5MajorE0ELSN_0ELNSM_7ScaleInE0ELSO_0EEEEEENS4_6LayoutISC_NS5_IJNSA_ILi0EEESS_SS_EEEEENS5_IJNS4_10UnderscoreESV_SV_EEEEENS4_13SM90_TMA_LOADENS4_14ComposedLayoutINS4_7SwizzleILi3ELi4ELi3EEENS4_18smem_ptr_flag_bitsILi32EEENSR_INS5_IJNSA_ILi8EEESF_EEENS5_IJSF_SB_EEEEEEEvNS4_8identityESY_S18_vS19_EENS_8epilogue10collective18CollectiveEpilogueINS1B_23Sm100TmaWarpSpecializedILi3ELi2ELi16ELb1ELb0EEEJSG_NS5_IJNSR_ISE_SB_EENSR_ISF_SB_EEEEESH_SI_SH_SI_NS1B_6fusion15FusionCallbacksIS1F_NS1J_17LinearCombinationISH_fSH_fLNS_15FloatRoundStyleE2EEESG_S1I_JEEENS4_5SM1004TMEM4LOAD26SM100_TMEM_LOAD_16dp128b8xESY_S18_NS4_17SM75_U32x4_LDSM_NENS4_14SM90_TMA_STOREES18_NS4_17SM90_U32x4_STSM_NENS4_39AutoVectorizingCopyWithAssumedAlignmentILi128EEEEEEvvEEEEvNT_6ParamsE:
        .type           _ZN7cutlass13device_kernelINS_4gemm6kernel13GemmUniversalIN4cute5tupleIJiiiiEEENS1_10collective13CollectiveMmaINS1_35MainloopSm100TmaUmmaWarpSpecializedILi6ELi2ELi4ENS5_IJNS4_1CILi1EEESB_SB_EEEEENS5_IJNSA_ILi64EEESE_NSA_ILi32EEEEEENS_10tfloat32_tENS5_IJlSB_lEEESH_SI_NS4_8TiledMMAINS4_8MMA_AtomIJNS4_17SM100_MMA_TF32_SSISH_SH_fLi64ELi64ELNS4_4UMMA5MajorE0ELSN_0ELNSM_7ScaleInE0ELSO_0EEEEEENS4_6LayoutISC_NS5_IJNSA_ILi0EEESS_SS_EEEEENS5_IJNS4_10UnderscoreESV_SV_EEEEENS4_13SM90_TMA_LOADENS4_14ComposedLayoutINS4_7SwizzleILi3ELi4ELi3EEENS4_18smem_ptr_flag_bitsILi32EEENSR_INS5_IJNSA_ILi8EEESF_EEENS5_IJSF_SB_EEEEEEEvNS4_8identityESY_S18_vS19_EENS_8epilogue10collective18CollectiveEpilogueINS1B_23Sm100TmaWarpSpecializedILi3ELi2ELi16ELb1ELb0EEEJSG_NS5_IJNSR_ISE_SB_EENSR_ISF_SB_EEEEESH_SI_SH_SI_NS1B_6fusion15FusionCallbacksIS1F_NS1J_17LinearCombinationISH_fSH_fLNS_15FloatRoundStyleE2EEESG_S1I_JEEENS4_5SM1004TMEM4LOAD26SM100_TMEM_LOAD_16dp128b8xESY_S18_NS4_17SM75_U32x4_LDSM_NENS4_14SM90_TMA_STOREES18_NS4_17SM90_U32x4_STSM_NENS4_39AutoVectorizingCopyWithAssumedAlignmentILi128EEEEEEvvEEEEvNT_6ParamsE,@function
        .size           _ZN7cutlass13device_kernelINS_4gemm6kernel13GemmUniversalIN4cute5tupleIJiiiiEEENS1_10collective13CollectiveMmaINS1_35MainloopSm100TmaUmmaWarpSpecializedILi6ELi2ELi4ENS5_IJNS4_1CILi1EEESB_SB_EEEEENS5_IJNSA_ILi64EEESE_NSA_ILi32EEEEEENS_10tfloat32_tENS5_IJlSB_lEEESH_SI_NS4_8TiledMMAINS4_8MMA_AtomIJNS4_17SM100_MMA_TF32_SSISH_SH_fLi64ELi64ELNS4_4UMMA5MajorE0ELSN_0ELNSM_7ScaleInE0ELSO_0EEEEEENS4_6LayoutISC_NS5_IJNSA_ILi0EEESS_SS_EEEEENS5_IJNS4_10UnderscoreESV_SV_EEEEENS4_13SM90_TMA_LOADENS4_14ComposedLayoutINS4_7SwizzleILi3ELi4ELi3EEENS4_18smem_ptr_flag_bitsILi32EEENSR_INS5_IJNSA_ILi8EEESF_EEENS5_IJSF_SB_EEEEEEEvNS4_8identityESY_S18_vS19_EENS_8epilogue10collective18CollectiveEpilogueINS1B_23Sm100TmaWarpSpecializedILi3ELi2ELi16ELb1ELb0EEEJSG_NS5_IJNSR_ISE_SB_EENSR_ISF_SB_EEEEESH_SI_SH_SI_NS1B_6fusion15FusionCallbacksIS1F_NS1J_17LinearCombinationISH_fSH_fLNS_15FloatRoundStyleE2EEESG_S1I_JEEENS4_5SM1004TMEM4LOAD26SM100_TMEM_LOAD_16dp128b8xESY_S18_NS4_17SM75_U32x4_LDSM_NENS4_14SM90_TMA_STOREES18_NS4_17SM90_U32x4_STSM_NENS4_39AutoVectorizingCopyWithAssumedAlignmentILi128EEEEEEvvEEEEvNT_6ParamsE,(.L_x_160 - _ZN7cutlass13device_kernelINS_4gemm6kernel13GemmUniversalIN4cute5tupleIJiiiiEEENS1_10collective13CollectiveMmaINS1_35MainloopSm100TmaUmmaWarpSpecializedILi6ELi2ELi4ENS5_IJNS4_1CILi1EEESB_SB_EEEEENS5_IJNSA_ILi64EEESE_NSA_ILi32EEEEEENS_10tfloat32_tENS5_IJlSB_lEEESH_SI_NS4_8TiledMMAINS4_8MMA_AtomIJNS4_17SM100_MMA_TF32_SSISH_SH_fLi64ELi64ELNS4_4UMMA5MajorE0ELSN_0ELNSM_7ScaleInE0ELSO_0EEEEEENS4_6LayoutISC_NS5_IJNSA_ILi0EEESS_SS_EEEEENS5_IJNS4_10UnderscoreESV_SV_EEEEENS4_13SM90_TMA_LOADENS4_14ComposedLayoutINS4_7SwizzleILi3ELi4ELi3EEENS4_18smem_ptr_flag_bitsILi32EEENSR_INS5_IJNSA_ILi8EEESF_EEENS5_IJSF_SB_EEEEEEEvNS4_8identityESY_S18_vS19_EENS_8epilogue10collective18CollectiveEpilogueINS1B_23Sm100TmaWarpSpecializedILi3ELi2ELi16ELb1ELb0EEEJSG_NS5_IJNSR_ISE_SB_EENSR_ISF_SB_EEEEESH_SI_SH_SI_NS1B_6fusion15FusionCallbacksIS1F_NS1J_17LinearCombinationISH_fSH_fLNS_15FloatRoundStyleE2EEESG_S1I_JEEENS4_5SM1004TMEM4LOAD26SM100_TMEM_LOAD_16dp128b8xESY_S18_NS4_17SM75_U32x4_LDSM_NENS4_14SM90_TMA_STOREES18_NS4_17SM90_U32x4_STSM_NENS4_39AutoVectorizingCopyWithAssumedAlignmentILi128EEEEEEvvEEEEvNT_6ParamsE)
        .other          _ZN7cutlass13device_kernelINS_4gemm6kernel13GemmUniversalIN4cute5tupleIJiiiiEEENS1_10collective13CollectiveMmaINS1_35MainloopSm100TmaUmmaWarpSpecializedILi6ELi2ELi4ENS5_IJNS4_1CILi1EEESB_SB_EEEEENS5_IJNSA_ILi64EEESE_NSA_ILi32EEEEEENS_10tfloat32_tENS5_IJlSB_lEEESH_SI_NS4_8TiledMMAINS4_8MMA_AtomIJNS4_17SM100_MMA_TF32_SSISH_SH_fLi64ELi64ELNS4_4UMMA5MajorE0ELSN_0ELNSM_7ScaleInE0ELSO_0EEEEEENS4_6LayoutISC_NS5_IJNSA_ILi0EEESS_SS_EEEEENS5_IJNS4_10UnderscoreESV_SV_EEEEENS4_13SM90_TMA_LOADENS4_14ComposedLayoutINS4_7SwizzleILi3ELi4ELi3EEENS4_18smem_ptr_flag_bitsILi32EEENSR_INS5_IJNSA_ILi8EEESF_EEENS5_IJSF_SB_EEEEEEEvNS4_8identityESY_S18_vS19_EENS_8epilogue10collective18CollectiveEpilogueINS1B_23Sm100TmaWarpSpecializedILi3ELi2ELi16ELb1ELb0EEEJSG_NS5_IJNSR_ISE_SB_EENSR_ISF_SB_EEEEESH_SI_SH_SI_NS1B_6fusion15FusionCallbacksIS1F_NS1J_17LinearCombinationISH_fSH_fLNS_15FloatRoundStyleE2EEESG_S1I_JEEENS4_5SM1004TMEM4LOAD26SM100_TMEM_LOAD_16dp128b8xESY_S18_NS4_17SM75_U32x4_LDSM_NENS4_14SM90_TMA_STOREES18_NS4_17SM90_U32x4_STSM_NENS4_39AutoVectorizingCopyWithAssumedAlignmentILi128EEEEEEvvEEEEvNT_6ParamsE,@"STO_CUDA_ENTRY STV_DEFAULT"
_ZN7cutlass13device_kernelINS_4gemm6kernel13GemmUniversalIN4cute5tupleIJiiiiEEENS1_10collective13CollectiveMmaINS1_35MainloopSm100TmaUmmaWarpSpecializedILi6ELi2ELi4ENS5_IJNS4_1CILi1EEESB_SB_EEEEENS5_IJNSA_ILi64EEESE_NSA_ILi32EEEEEENS_10tfloat32_tENS5_IJlSB_lEEESH_SI_NS4_8TiledMMAINS4_8MMA_AtomIJNS4_17SM100_MMA_TF32_SSISH_SH_fLi64ELi64ELNS4_4UMMA5MajorE0ELSN_0ELNSM_7ScaleInE0ELSO_0EEEEEENS4_6LayoutISC_NS5_IJNSA_ILi0EEESS_SS_EEEEENS5_IJNS4_10UnderscoreESV_SV_EEEEENS4_13SM90_TMA_LOADENS4_14ComposedLayoutINS4_7SwizzleILi3ELi4ELi3EEENS4_18smem_ptr_flag_bitsILi32EEENSR_INS5_IJNSA_ILi8EEESF_EEENS5_IJSF_SB_EEEEEEEvNS4_8identityESY_S18_vS19_EENS_8epilogue10collective18CollectiveEpilogueINS1B_23Sm100TmaWarpSpecializedILi3ELi2ELi16ELb1ELb0EEEJSG_NS5_IJNSR_ISE_SB_EENSR_ISF_SB_EEEEESH_SI_SH_SI_NS1B_6fusion15FusionCallbacksIS1F_NS1J_17LinearCombinationISH_fSH_fLNS_15FloatRoundStyleE2EEESG_S1I_JEEENS4_5SM1004TMEM4LOAD26SM100_TMEM_LOAD_16dp128b8xESY_S18_NS4_17SM75_U32x4_LDSM_NENS4_14SM90_TMA_STOREES18_NS4_17SM90_U32x4_STSM_NENS4_39AutoVectorizingCopyWithAssumedAlignmentILi128EEEEEEvvEEEEvNT_6ParamsE:
[----:B------:R-:W1:Y:S01]  /*0000*/  LDC R1, c[0x0][0x37c] ;  /* 0x0000df00ff017b82 */ /* 0x000e620000000800 */
[----:B------:R-:W2:Y:S01]  /*0010*/  S2R R79, SR_TID.X ;  /* 0x00000000004f7919 */ /* 0x000ea20000002100 */
[----:B------:R-:W3:Y:S01]  /*0020*/  LDCU.64 UR4, c[0x0][0x890] ;  /* 0x00011200ff0477ac */ /* 0x000ee20008000a00 */
[----:B------:R-:W-:Y:S02]  /*0030*/  PRMT R67, RZ, 0x7610, R67 ;  /* 0x00007610ff437816 */ /* 0x000fe40000000043 */
[----:B------:R-:W-:Y:S01]  /*0040*/  ELECT P5, URZ, PT ;  /* 0x0000000000ff782f */ /* 0x000fe200038a0000 */
[----:B------:R-:W4:Y:S01]  /*0050*/  LDCU.64 UR46, c[0x0][0x358] ;  /* 0x00006b00ff2e77ac */ /* 0x000f220008000a00 */
[----:B---3--:R-:W-:-:S04]  /*0060*/  UISETP.NE.U32.AND UP0, UPT, UR4, URZ, UPT ;  /* 0x000000ff0400728c */ /* 0x008fc8000bf05070 */
[----:B------:R-:W-:Y:S01]  /*0070*/  UISETP.NE.AND.EX UP0, UPT, UR5, URZ, UPT, UP0 ;  /* 0x000000ff0500728c */ /* 0x000fe2000bf05300 */
[----:B--2---:R-:W-:-:S05]  /*0080*/  SHF.R.U32.HI R73, RZ, 0x5, R79 ;  /* 0x00000005ff497819 */ /* 0x004fca000001164f */
[----:B------:R-:W2:Y:S02]  /*0090*/  SHFL.IDX PT, R0, R73, RZ, 0x1f ;  /* 0x00001fff49007589 */ /* 0x000ea400000e0000 */
[----:B--2---:R-:W-:Y:S01]  /*00a0*/  R2UR UR8, R0 ;  /* 0x00000000000872ca */ /* 0x004fe200000e0000 */
[----:B-1--4-:R-:W-:-:S14]  /*00b0*/  BRA.U UP0, `(.L_x_0) ;  /* 0x00000001002c7547 */ /* 0x012fdc000b800000 */
[----:B------:R-:W1:Y:S02]  /*00c0*/  LDCU.64 UR6, c[0x0][0x888] ;  /* 0x00011100ff0677ac */ /* 0x000e640008000a00 */
[----:B-1----:R-:W-:-:S04]  /*00d0*/  UISETP.NE.U32.AND UP0, UPT, UR6, URZ, UPT ;  /* 0x000000ff0600728c */ /* 0x002fc8000bf05070 */
[----:B------:R-:W-:-:S09]  /*00e0*/  UISETP.NE.AND.EX UP0, UPT, UR7, URZ, UPT, UP0 ;  /* 0x000000ff0700728c */ /* 0x000fd2000bf05300 */
[----:B------:R-:W-:Y:S05]  /*00f0*/  BRA.U !UP0, `(.L_x_1) ;  /* 0x0000000108107547 */ /* 0x000fea000b800000 */
[----:B------:R-:W1:Y:S02]  /*0100*/  LDC.64 R2, c[0x0][0x888] ;  /* 0x00022200ff027b82 */ /* 0x000e640000000a00 */
[----:B-1----:R1:W5:Y:S01]  /*0110*/  LDG.E R35, desc[UR46][R2.64] ;  /* 0x0000002e02237981 */ /* 0x002362000c1e1900 */
[----:B------:R-:W-:Y:S01]  /*0120*/  HFMA2 R67, -RZ, RZ, 0, 5.9604644775390625e-08 ;  /* 0x00000001ff437431 */ /* 0x000fe200000001ff */
[----:B------:R-:W-:Y:S05]  /*0130*/  BRA `(.L_x_0) ;  /* 0x00000000000c7947 */ /* 0x000fea0003800000 */
.L_x_1:
[----:B------:R-:W1:Y:S01]  /*0140*/  LDCU UR6, c[0x0][0x880] ;  /* 0x00011000ff0677ac */ /* 0x000e620008000800 */
[----:B------:R-:W-:Y:S01]  /*0150*/  HFMA2 R67, -RZ, RZ, 0, 5.9604644775390625e-08 ;  /* 0x00000001ff437431 */ /* 0x000fe200000001ff */
[----:B-1----:R-:W-:-:S07]  /*0160*/  MOV R35, UR6 ;  /* 0x0000000600237c02 */ /* 0x002fce0008000f00 */
.L_x_0:
[----:B------:R-:W2:Y:S02]  /*0170*/  LDCU.64 UR6, c[0x0][0x8b0] ;  /* 0x00011600ff0677ac */ /* 0x000ea40008000a00 */
[----:B--2---:R-:W-:-:S04]  /*0180*/  UISETP.NE.U32.AND UP0, UPT, UR6, URZ, UPT ;  /* 0x000000ff0600728c */ /* 0x004fc8000bf05070 */
[----:B------:R-:W-:-:S09]  /*0190*/  UISETP.NE.AND.EX UP0, UPT, UR7, URZ, UPT, UP0 ;  /* 0x000000ff0700728c */ /* 0x000fd2000bf05300 */
[----:B------:R-:W-:Y:S05]  /*01a0*/  BRA.U UP0, `(.L_x_2) ;  /* 0x0000000100247547 */ /* 0x000fea000b800000 */
[----:B------:R-:W2:Y:S02]  /*01b0*/  LDCU.64 UR6, c[0x0][0x8a8] ;  /* 0x00011500ff0677ac */ /* 0x000ea40008000a00 */
[----:B--2---:R-:W-:-:S04]  /*01c0*/  UISETP.NE.U32.AND UP0, UPT, UR6, URZ, UPT ;  /* 0x000000ff0600728c */ /* 0x004fc8000bf05070 */
[----:B------:R-:W-:-:S09]  /*01d0*/  UISETP.NE.AND.EX UP0, UPT, UR7, URZ, UPT, UP0 ;  /* 0x000000ff0700728c */ /* 0x000fd2000bf05300 */
[----:B------:R-:W-:Y:S05]  /*01e0*/  BRA.U !UP0, `(.L_x_3) ;  /* 0x00000001080c7547 */ /* 0x000fea000b800000 */
[----:B-1----:R-:W1:Y:S02]  /*01f0*/  LDC.64 R2, c[0x0][0x8a8] ;  /* 0x00022a00ff027b82 */ /* 0x002e640000000a00 */
[----:B-1----:R2:W5:Y:S01]  /*0200*/  LDG.E R33, desc[UR46][R2.64] ;  /* 0x0000002e02217981 */ /* 0x002562000c1e1900 */
[----:B------:R-:W-:Y:S05]  /*0210*/  BRA `(.L_x_2) ;  /* 0x0000000000087947 */ /* 0x000fea0003800000 */
.L_x_3:
[----:B------:R-:W2:Y:S02]  /*0220*/  LDCU UR6, c[0x0][0x8a0] ;  /* 0x00011400ff0677ac */ /* 0x000ea40008000800 */
[----:B--2---:R-:W-:Y:S02]  /*0230*/  MOV R33, UR6 ;  /* 0x0000000600217c02 */ /* 0x004fe40008000f00 */
.L_x_2:
[----:B------:R-:W-:Y:S01]  /*0240*/  IMAD.U32 R0, RZ, RZ, UR8 ;  /* 0x00000008ff007e24 */ /* 0x000fe2000f8e00ff */
[----:B------:R-:W-:Y:S04]  /*0250*/  BSSY.RECONVERGENT B0, `(.L_x_4) ;  /* 0x000000c000007945 */ /* 0x000fe80003800200 */
[C---:B------:R-:W-:Y:S02]  /*0260*/  ISETP.NE.OR P1, PT, R0.reuse, 0x1, !P5 ;  /* 0x000000010000780c */ /* 0x040fe40006f25670 */
[----:B------:R-:W-:-:S11]  /*0270*/  ISETP.NE.OR P0, PT, R0, 0x3, !P5 ;  /* 0x000000030000780c */ /* 0x000fd60006f05670 */
[----:B------:R-:W-:Y:S05]  /*0280*/  @P1 BRA `(.L_x_5) ;  /* 0x0000000000201947 */ /* 0x000fea0003800000 */
[----:B------:R-:W3:Y:S02]  /*0290*/  LDCU.64 UR6, c[0x0][0x348] ;  /* 0x00006900ff0677ac */ /* 0x000ee40008000a00 */
[----:B---3--:R-:W-:Y:S02]  /*02a0*/  UIADD3 UR10, UP1, UPT, UR6, 0x80, URZ ;  /* 0x00000080060a7890 */ /* 0x008fe4000ff3e0ff */
[----:B------:R-:W-:Y:S02]  /*02b0*/  UIADD3 UR6, UP0, UPT, UR6, 0x180, URZ ;  /* 0x0000018006067890 */ /* 0x000fe4000ff1e0ff */
[----:B------:R-:W-:Y:S02]  /*02c0*/  UIADD3.X UR11, UPT, UPT, URZ, UR7, URZ, UP1, !UPT ;  /* 0x00000007ff0b7290 */ /* 0x000fe40008ffe4ff */
[----:B------:R-:W-:-:S07]  /*02d0*/  UIADD3.X UR7, UPT, UPT, URZ, UR7, URZ, UP0, !UPT ;  /* 0x00000007ff077290 */ /* 0x000fce00087fe4ff */
[----:B------:R3:W-:Y:S02]  /*02e0*/  UTMACCTL.PF [UR10] ;  /* 0x000000000a0079b9 */ /* 0x0007e40008040000 */
[----:B------:R3:W-:Y:S02]  /*02f0*/  UTMACCTL.PF [UR6] ;  /* 0x00000000060079b9 */ /* 0x0007e40008040000 */
[----:B---3--:R-:W-:Y:S01]  /*0300*/  NOP ;  /* 0x0000000000007918 */ /* 0x008fe20000000000 */
.L_x_5:
[----:B------:R-:W-:Y:S05]  /*0310*/  BSYNC.RECONVERGENT B0 ;  /* 0x0000000000007941 */ /* 0x000fea0003800200 */
.L_x_4:
[----:B------:R-:W-:Y:S04]  /*0320*/  BSSY.RECONVERGENT B0, `(.L_x_6) ;  /* 0x000000a000007945 */ /* 0x000fe80003800200 */
        /* <DEDUP_REMOVED lines=9> */
.L_x_7:
[----:B------:R-:W-:Y:S05]  /*03c0*/  BSYNC.RECONVERGENT B0 ;  /* 0x0000000000007941 */ /* 0x000fea0003800200 */
.L_x_6:
[----:B------:R-:W3:Y:S01]  /*03d0*/  LDCU.64 UR6, c[0x0][0x888] ;  /* 0x00011100ff0677ac */ /* 0x000ee20008000a00 */
[----:B------:R-:W-:Y:S02]  /*03e0*/  UISETP.EQ.U32.AND UP1, UPT, UR4, URZ, UPT ;  /* 0x000000ff0400728c */ /* 0x000fe4000bf22070 */
[----:B------:R-:W-:Y:S02]  /*03f0*/  UPLOP3.LUT UP2, UPT, UPT, UPT, UPT, 0x80, 0x8 ;  /* 0x000000000008789c */ /* 0x000fe40003f4f070 */
[----:B---3--:R-:W-:-:S04]  /*0400*/  UISETP.NE.U32.AND UP0, UPT, UR6, URZ, UPT ;  /* 0x000000ff0600728c */ /* 0x008fc8000bf05070 */
[----:B------:R-:W-:-:S04]  /*0410*/  UISETP.NE.AND.EX UP0, UPT, UR7, URZ, UPT, UP0 ;  /* 0x000000ff0700728c */ /* 0x000fc8000bf05300 */
[----:B------:R-:W-:-:S04]  /*0420*/  UISETP.EQ.OR.EX UP3, UPT, UR5, URZ, !UP0, UP1 ;  /* 0x000000ff0500728c */ /* 0x000fc8000c762710 */
[----:B------:R-:W-:-:S05]  /*0430*/  UP2UR UR53, UPR, URZ, 0x8 ;  /* 0x00000008ff357883 */ /* 0x000fca0008000000 */
[----:B------:R-:W-:Y:S07]  /*0440*/  BRA.U !UP3, `(.L_x_8) ;  /* 0x000000010b207547 */ /* 0x000fee000b800000 */
[----:B------:R-:W-:Y:S01]  /*0450*/  UISETP.NE.U32.AND UP2, UPT, UR4, URZ, UPT ;  /* 0x000000ff0400728c */ /* 0x000fe2000bf45070 */
[----:B-----5:R-:W-:Y:S01]  /*0460*/  FSETP.NEU.AND P0, PT, R35, RZ, PT ;  /* 0x000000ff2300720b */ /* 0x020fe20003f0d000 */
[----:B------:R-:W-:Y:S02]  /*0470*/  USEL UR4, URZ, 0xffffffff, UP0 ;  /* 0xffffffffff047887 */ /* 0x000fe40008000000 */
[----:B------:R-:W-:-:S10]  /*0480*/  UISETP.NE.AND.EX UP2, UPT, UR5, URZ, UPT, UP2 ;  /* 0x000000ff0500728c */ /* 0x000fd4000bf45320 */
[----:B------:R-:W-:Y:S01]  /*0490*/  VOTEU.ANY UP1, P0 ;  /* 0x0000000000ff7886 */ /* 0x000fe20000020100 */
[----:B------:R-:W-:-:S04]  /*04a0*/  @!UP2 USEL UR4, URZ, 0xffffffff, UP1 ;  /* 0xffffffffff04a887 */ /* 0x000fc80008800000 */
[----:B------:R-:W-:-:S04]  /*04b0*/  ULOP3.LUT UR4, UR4, 0x1, URZ, 0xc0, !UPT ;  /* 0x0000000104047892 */ /* 0x000fc8000f8ec0ff */
[----:B------:R-:W-:-:S11]  /*04c0*/  UISETP.NE.U32.AND UP2, UPT, UR4, 0x1, UPT ;  /* 0x000000010400788c */ /* 0x000fd6000bf45070 */
.L_x_8:
[----:B-12---:R-:W1:Y:S01]  /*04d0*/  SHFL.IDX PT, R2, R73, RZ, 0x1f ;  /* 0x00001fff49027589 */ /* 0x006e6200000e0000 */
[----:B------:R-:W-:-:S04]  /*04e0*/  UISETP.NE.AND UP1, UPT, UR8, 0x2, UPT ;  /* 0x000000020800788c */ /* 0x000fc8000bf25270 */
[----:B------:R-:W-:Y:S01]  /*04f0*/  USEL UR6, URZ, 0x1, UP1 ;  /* 0x00000001ff067887 */ /* 0x000fe20008800000 */
[----:B-1----:R-:W-:-:S13]  /*0500*/  ISETP.NE.AND P0, PT, R2, RZ, PT ;  /* 0x000000ff0200720c */ /* 0x002fda0003f05270 */
[----:B------:R-:W-:Y:S05]  /*0510*/  @P0 BRA `(.L_x_9) ;  /* 0x0000000000580947 */ /* 0x000fea0003800000 */
[----:B------:R-:W1:Y:S01]  /*0520*/  S2UR UR5, SR_CgaCtaId ;  /* 0x00000000000579c3 */ /* 0x000e620000008800 */
[----:B------:R-:W-:Y:S01]  /*0530*/  UMOV UR7, 0x400 ;  /* 0x0000040000077882 */ /* 0x000fe20000000000 */
[----:B------:R-:W-:Y:S01]  /*0540*/  UMOV UR4, 0x1 ;  /* 0x0000000100047882 */ /* 0x000fe20000000000 */
[----:B------:R-:W-:Y:S01]  /*0550*/  ELECT P0, URZ, PT ;  /* 0x0000000000ff782f */ /* 0x000fe20003800000 */
[----:B------:R-:W-:-:S04]  /*0560*/  UIADD3 UR10, UPT, UPT, -UR4, 0x100000, URZ ;  /* 0x00100000040a7890 */ /* 0x000fc8000fffe1ff */
[----:B------:R-:W-:Y:S02]  /*0570*/  USHF.L.U32 UR11, UR10, 0xb, URZ ;  /* 0x0000000b0a0b7899 */ /* 0x000fe400080006ff */
[----:B------:R-:W-:Y:S02]  /*0580*/  USHF.L.U32 UR10, UR10, 0x1, URZ ;  /* 0x000000010a0a7899 */ /* 0x000fe400080006ff */
[----:B-1----:R-:W-:Y:S01]  /*0590*/  ULEA UR5, UR5, UR7, 0x18 ;  /* 0x0000000705057291 */ /* 0x002fe2000f8ec0ff */
[----:B------:R-:W1:Y:S11]  /*05a0*/  FENCE.VIEW.ASYNC.S ;  /* 0x00000000000073c6 */ /* 0x000e760000000000 */
[----:B-1----:R1:W2:Y:S01]  /*05b0*/  SYNCS.EXCH.64 URZ, [UR5], UR10 ;  /* 0x0000000a05ff75b2 */ /* 0x0022a20008000100 */
[----:B------:R1:W3:Y:S01]  /*05c0*/  SYNCS.EXCH.64 URZ, [UR5+0x30], UR10 ;  /* 0x0000300a05ff75b2 */ /* 0x0002e20008000100 */
[----:B------:R1:W4:Y:S01]  /*05d0*/  SYNCS.EXCH.64 URZ, [UR5+0x8], UR10 ;  /* 0x0000080a05ff75b2 */ /* 0x0003220008000100 */
[----:B------:R1:W1:Y:S01]  /*05e0*/  SYNCS.EXCH.64 URZ, [UR5+0x38], UR10 ;  /* 0x0000380a05ff75b2 */ /* 0x0002620008000100 */
        /* <DEDUP_REMOVED lines=8> */
[----:B------:R-:W-:Y:S01]  /*0670*/  NOP ;  /* 0x0000000000007918 */ /* 0x000fe20000000000 */
.L_x_9:
[----:B------:R-:W2:Y:S01]  /*0680*/  SHFL.IDX PT, R2, R73, RZ, 0x1f ;  /* 0x00001fff49027589 */ /* 0x000ea200000e0000 */
[----:B------:R-:W-:Y:S01]  /*0690*/  NOP ;  /* 0x0000000000007918 */ /* 0x000fe20000000000 */
[----:B--2---:R-:W-:-:S13]  /*06a0*/  ISETP.NE.AND P0, PT, R2, 0x1, PT ;  /* 0x000000010200780c */ /* 0x004fda0003f05270 */
[----:B------:R-:W-:Y:S05]  /*06b0*/  @P0 BRA `(.L_x_10) ;  /* 0x0000000000500947 */ /* 0x000fea0003800000 */
[----:B------:R-:W2:Y:S01]  /*06c0*/  S2UR UR7, SR_CgaCtaId ;  /* 0x00000000000779c3 */ /* 0x000ea20000008800 */
[----:B------:R-:W-:Y:S01]  /*06d0*/  UMOV UR9, 0x400 ;  /* 0x0000040000097882 */ /* 0x000fe20000000000 */
[----:B-1----:R-:W-:Y:S01]  /*06e0*/  UMOV UR5, 0x20 ;  /* 0x0000002000057882 */ /* 0x002fe20000000000 */
[----:B------:R-:W-:Y:S01]  /*06f0*/  UMOV UR4, 0x80 ;  /* 0x0000008000047882 */ /* 0x000fe20000000000 */
[----:B------:R-:W-:-:S04]  /*0700*/  UIADD3 UR10, UPT, UPT, -UR5, 0x100000, URZ ;  /* 0x00100000050a7890 */ /* 0x000fc8000fffe1ff */
[----:B------:R-:W-:Y:S02]  /*0710*/  USHF.L.U32 UR11, UR10, 0xb, URZ ;  /* 0x0000000b0a0b7899 */ /* 0x000fe400080006ff */
[----:B------:R-:W-:Y:S02]  /*0720*/  USHF.L.U32 UR10, UR10, 0x1, URZ ;  /* 0x000000010a0a7899 */ /* 0x000fe400080006ff */
[----:B------:R-:W-:-:S04]  /*0730*/  UIADD3 UR4, UPT, UPT, -UR4, 0x100000, URZ ;  /* 0x0010000004047890 */ /* 0x000fc8000fffe1ff */
[----:B------:R-:W-:Y:S02]  /*0740*/  USHF.L.U32 UR5, UR4, 0xb, URZ ;  /* 0x0000000b04057899 */ /* 0x000fe400080006ff */
[----:B------:R-:W-:Y:S01]  /*0750*/  USHF.L.U32 UR4, UR4, 0x1, URZ ;  /* 0x0000000104047899 */ /* 0x000fe200080006ff */
[----:B------:R-:W-:Y:S01]  /*0760*/  ELECT P0, URZ, PT ;  /* 0x0000000000ff782f */ /* 0x000fe20003800000 */
[----:B--2---:R-:W-:Y:S01]  /*0770*/  ULEA UR7, UR7, UR9, 0x18 ;  /* 0x0000000907077291 */ /* 0x004fe2000f8ec0ff */
[----:B------:R-:W1:Y:S11]  /*0780*/  FENCE.VIEW.ASYNC.S ;  /* 0x00000000000073c6 */ /* 0x000e760000000000 */
[----:B-1----:R2:W1:Y:S01]  /*0790*/  SYNCS.EXCH.64 URZ, [UR7+0x60], UR10 ;  /* 0x0000600a07ff75b2 */ /* 0x0024620008000100 */
[----:B------:R2:W1:Y:S01]  /*07a0*/  SYNCS.EXCH.64 URZ, [UR7+0x78], UR4 ;  /* 0x0000780407ff75b2 */ /* 0x0004620008000100 */
[----:B------:R2:W1:Y:S01]  /*07b0*/  SYNCS.EXCH.64 URZ, [UR7+0x68], UR10 ;  /* 0x0000680a07ff75b2 */ /* 0x0004620008000100 */
[----:B------:R2:W1:Y:S01]  /*07c0*/  SYNCS.EXCH.64 URZ, [UR7+0x80], UR4 ;  /* 0x0000800407ff75b2 */ /* 0x0004620008000100 */
[----:B------:R2:W1:Y:S01]  /*07d0*/  SYNCS.EXCH.64 URZ, [UR7+0x70], UR10 ;  /* 0x0000700a07ff75b2 */ /* 0x0004620008000100 */
[----:B------:R2:W1:Y:S02]  /*07e0*/  SYNCS.EXCH.64 URZ, [UR7+0x88], UR4 ;  /* 0x0000880407ff75b2 */ /* 0x0004640008000100 */
[----:B--2---:R-:W-:Y:S01]  /*07f0*/  NOP ;  /* 0x0000000000007918 */ /* 0x004fe20000000000 */
.L_x_10:
[----:B------:R-:W2:Y:S01]  /*0800*/  SHFL.IDX PT, R2, R73, RZ, 0x1f ;  /* 0x00001fff49027589 */ /* 0x000ea200000e0000 */
[----:B------:R-:W-:Y:S01]  /*0810*/  NOP ;  /* 0x0000000000007918 */ /* 0x000fe20000000000 */
[----:B--2---:R-:W-:-:S13]  /*0820*/  ISETP.NE.AND P0, PT, R2, 0x3, PT ;  /* 0x000000030200780c */ /* 0x004fda0003f05270 */
[----:B------:R-:W-:Y:S05]  /*0830*/  @P0 BRA `(.L_x_11) ;  /* 0x0000000000300947 */ /* 0x000fea0003800000 */
[----:B-1----:R-:W1:Y:S01]  /*0840*/  S2UR UR5, SR_CgaCtaId ;  /* 0x00000000000579c3 */ /* 0x002e620000008800 */
        /* <DEDUP_REMOVED lines=8> */
[----:B-1----:R2:W1:Y:S01]  /*08d0*/  SYNCS.EXCH.64 URZ, [UR5+0x90], UR10 ;  /* 0x0000900a05ff75b2 */ /* 0x0024620008000100 */
[----:B------:R2:W1:Y:S02]  /*08e0*/  SYNCS.EXCH.64 URZ, [UR5+0x98], UR10 ;  /* 0x0000980a05ff75b2 */ /* 0x0004640008000100 */
[----:B--2---:R-:W-:Y:S01]  /*08f0*/  NOP ;  /* 0x0000000000007918 */ /* 0x004fe20000000000 */
.L_x_11:
[----:B------:R-:W2:Y:S01]  /*0900*/  SHFL.IDX PT, R2, R73, RZ, 0x1f ;  /* 0x00001fff49027589 */ /* 0x000ea200000e0000 */
[----:B------:R-:W-:Y:S01]  /*0910*/  NOP ;  /* 0x0000000000007918 */ /* 0x000fe20000000000 */
[----:B--2---:R-:W-:-:S13]  /*0920*/  ISETP.NE.AND P0, PT, R2, 0x4, PT ;  /* 0x000000040200780c */ /* 0x004fda0003f05270 */
[----:B------:R-:W-:Y:S05]  /*0930*/  @P0 BRA `(.L_x_12) ;  /* 0x00000000004c0947 */ /* 0x000fea0003800000 */
[----:B-1----:R-:W1:Y:S01]  /*0940*/  S2UR UR5, SR_CgaCtaId ;  /* 0x00000000000579c3 */ /* 0x002e620000008800 */
[----:B------:R-:W-:Y:S01]  /*0950*/  UMOV UR9, 0x100 ;  /* 0x0000010000097882 */ /* 0x000fe20000000000 */
[----:B------:R-:W-:Y:S01]  /*0960*/  UMOV UR7, 0x400 ;  /* 0x0000040000077882 */ /* 0x000fe20000000000 */
[----:B------:R-:W-:Y:S01]  /*0970*/  USEL UR9, UR9, 0xe0, UP2 ;  /* 0x000000e009097887 */ /* 0x000fe20009000000 */
[----:B------:R-:W-:Y:S01]  /*0980*/  UMOV UR4, 0x1 ;  /* 0x0000000100047882 */ /* 0x000fe20000000000 */
[----:B------:R-:W-:Y:S01]  /*0990*/  ELECT P0, URZ, PT ;  /* 0x0000000000ff782f */ /* 0x000fe20003800000 */
[----:B------:R-:W-:-:S04]  /*09a0*/  UIADD3 UR10, UPT, UPT, -UR4, 0x100000, URZ ;  /* 0x00100000040a7890 */ /* 0x000fc8000fffe1ff */
[----:B------:R-:W-:Y:S02]  /*09b0*/  USHF.L.U32 UR11, UR10, 0xb, URZ ;  /* 0x0000000b0a0b7899 */ /* 0x000fe400080006ff */
[----:B------:R-:W-:Y:S02]  /*09c0*/  USHF.L.U32 UR10, UR10, 0x1, URZ ;  /* 0x000000010a0a7899 */ /* 0x000fe400080006ff */
[----:B------:R-:W-:-:S04]  /*09d0*/  UIADD3 UR12, UPT, UPT, -UR9, 0x100000, URZ ;  /* 0x00100000090c7890 */ /* 0x000fc8000fffe1ff */
[----:B------:R-:W-:Y:S02]  /*09e0*/  USHF.L.U32 UR13, UR12, 0xb, URZ ;  /* 0x0000000b0c0d7899 */ /* 0x000fe400080006ff */
[----:B------:R-:W-:Y:S02]  /*09f0*/  USHF.L.U32 UR12, UR12, 0x1, URZ ;  /* 0x000000010c0c7899 */ /* 0x000fe400080006ff */
[----:B-1----:R-:W-:Y:S01]  /*0a00*/  ULEA UR5, UR5, UR7, 0x18 ;  /* 0x0000000705057291 */ /* 0x002fe2000f8ec0ff */
[----:B------:R-:W1:Y:S11]  /*0a10*/  FENCE.VIEW.ASYNC.S ;  /* 0x00000000000073c6 */ /* 0x000e760000000000 */
[----:B-1----:R2:W1:Y:S01]  /*0a20*/  SYNCS.EXCH.64 URZ, [UR5+0xa0], UR10 ;  /* 0x0000a00a05ff75b2 */ /* 0x0024620008000100 */
[----:B------:R2:W1:Y:S01]  /*0a30*/  SYNCS.EXCH.64 URZ, [UR5+0xb0], UR12 ;  /* 0x0000b00c05ff75b2 */ /* 0x0004620008000100 */
[----:B------:R2:W1:Y:S01]  /*0a40*/  SYNCS.EXCH.64 URZ, [UR5+0xa8], UR10 ;  /* 0x0000a80a05ff75b2 */ /* 0x0004620008000100 */
[----:B------:R2:W1:Y:S02]  /*0a50*/  SYNCS.EXCH.64 URZ, [UR5+0xb8], UR12 ;  /* 0x0000b80c05ff75b2 */ /* 0x0004640008000100 */
[----:B--2---:R-:W-:Y:S01]  /*0a60*/  NOP ;  /* 0x0000000000007918 */ /* 0x004fe20000000000 */
.L_x_12:
        /* <DEDUP_REMOVED lines=22> */
[----:B------:R2:W1:Y:S01]  /*0bd0*/  SYNCS.EXCH.64 URZ, [UR7+0xf0], UR4 ;  /* 0x0000f00407ff75b2 */ /* 0x0004620008000100 */
[----:B------:R2:W1:Y:S01]  /*0be0*/  SYNCS.EXCH.64 URZ, [UR7+0xd8], UR10 ;  /* 0x0000d80a07ff75b2 */ /* 0x0004620008000100 */
[----:B------:R2:W1:Y:S02]  /*0bf0*/  SYNCS.EXCH.64 URZ, [UR7+0xf8], UR4 ;  /* 0x0000f80407ff75b2 */ /* 0x0004640008000100 */
[----:B--2---:R-:W-:Y:S01]  /*0c00*/  NOP ;  /* 0x0000000000007918 */ /* 0x004fe20000000000 */
.L_x_13:
        /* <DEDUP_REMOVED lines=18> */
.L_x_14:
[----:B-1----:R-:W1:Y:S01]  /*0d30*/  S2UR UR5, SR_CTAID.X ;  /* 0x00000000000579c3 */ /* 0x002e620000002500 */
[----:B------:R-:W-:-:S05]  /*0d40*/  CS2R.32 R68, SR_CgaSize ;  /* 0x0000000000447805 */ /* 0x000fca0000008a00 */
[----:B------:R-:W-:-:S05]  /*0d50*/  IMAD R68, R68, -0xa0, RZ ;  /* 0xffffff6044447824 */ /* 0x000fca00078e02ff */
[----:B------:R-:W-:-:S14]  /*0d60*/  R2UR UR9, R68 ;  /* 0x00000000440972ca */ /* 0x000fdc00000e0000 */
[----:B------:R-:W2:Y:S01]  /*0d70*/  LDCU UR9, c[0x0][UR9+0x2b0] ;  /* 0x00005600090977ac */ /* 0x000ea20008000800 */
[----:B------:R-:W-:Y:S01]  /*0d80*/  NOP ;  /* 0x0000000000007918 */ /* 0x000fe20000000000 */
[----:B------:R-:W-:-:S05]  /*0d90*/  CS2R.32 R68, SR_CgaSize ;  /* 0x0000000000447805 */ /* 0x000fca0000008a00 */
[----:B------:R-:W-:-:S05]  /*0da0*/  IMAD R68, R68, -0xa0, RZ ;  /* 0xffffff6044447824 */ /* 0x000fca00078e02ff */
[----:B------:R-:W-:-:S14]  /*0db0*/  R2UR UR7, R68 ;  /* 0x00000000440772ca */ /* 0x000fdc00000e0000 */
[----:B------:R-:W3:Y:S01]  /*0dc0*/  LDCU UR7, c[0x0][UR7+0x2b4] ;  /* 0x00005680070777ac */ /* 0x000ee20008000800 */
[----:B------:R-:W4:Y:S08]  /*0dd0*/  S2UR UR4, SR_CTAID.Y ;  /* 0x00000000000479c3 */ /* 0x000f300000002600 */
[----:B------:R-:W3:Y:S01]  /*0de0*/  LDC R9, c[0x0][0xb24] ;  /* 0x0002c900ff097b82 */ /* 0x000ee20000000800 */
[----:B-1----:R-:W-:-:S02]  /*0df0*/  I2FP.F32.U32 R4, UR5 ;  /* 0x0000000500047c45 */ /* 0x002fc40008201000 */
[----:B------:R-:W-:-:S05]  /*0e00*/  CS2R.32 R5, SR_CgaSize ;  /* 0x0000000000057805 */ /* 0x000fca0000008a00 */
[----:B------:R-:W-:-:S06]  /*0e10*/  IMAD R5, R5, -0xa0, RZ ;  /* 0xffffff6005057824 */ /* 0x000fcc00078e02ff */
[----:B------:R-:W1:Y:S01]  /*0e20*/  LDC R5, c[0x0][R5+0x2a0] ;  /* 0x0000a80005057b82 */ /* 0x000e620000000800 */
[----:B------:R-:W-:Y:S01]  /*0e30*/  MOV R21, UR5 ;  /* 0x0000000500157c02 */ /* 0x000fe20008000f00 */
[----:B--2---:R-:W-:Y:S01]  /*0e40*/  FMUL R4, R4, UR9 ;  /* 0x0000000904047c20 */ /* 0x004fe20008400000 */
[----:B----4-:R-:W-:Y:S02]  /*0e50*/  I2FP.F32.U32 R2, UR4 ;  /* 0x0000000400027c45 */ /* 0x010fe40008201000 */
[----:B------:R-:W-:-:S05]  /*0e60*/  CS2R.32 R3, SR_CgaSize ;  /* 0x0000000000037805 */ /* 0x000fca0000008a00 */
[----:B------:R-:W-:-:S06]  /*0e70*/  IMAD R3, R3, -0xa0, RZ ;  /* 0xffffff6003037824 */ /* 0x000fcc00078e02ff */
[----:B------:R-:W2:Y:S01]  /*0e80*/  LDC R3, c[0x0][R3+0x2a4] ;  /* 0x0000a90003037b82 */ /* 0x000ea20000000800 */
[----:B------:R-:W4:Y:S01]  /*0e90*/  F2I.U32.TRUNC.NTZ R68, R4 ;  /* 0x0000000400447305 */ /* 0x000f22000020f000 */
[----:B------:R-:W-:Y:S01]  /*0ea0*/  MOV R20, UR4 ;  /* 0x0000000400147c02 */ /* 0x000fe20008000f00 */
[----:B---3--:R-:W-:-:S05]  /*0eb0*/  FMUL R2, R2, UR7 ;  /* 0x0000000702027c20 */ /* 0x008fca0008400000 */
[----:B------:R-:W-:Y:S01]  /*0ec0*/  BAR.SYNC.DEFER_BLOCKING 0x0 ;  /* 0x0000000000007b1d */ /* 0x000fe20000010000 */
[----:B------:R-:W-:-:S05]  /*0ed0*/  ISETP.GE.AND P0, PT, R9, 0x1, PT ;  /* 0x000000010900780c */ /* 0x000fca0003f06270 */
[----:B------:R-:W3:Y:S02]  /*0ee0*/  F2I.U32.TRUNC.NTZ R66, R2 ;  /* 0x0000000200427305 */ /* 0x000ee4000020f000 */
[----:B------:R-:W2:Y:S01]  /*0ef0*/  S2UR UR36, SR_CTAID.Z ;  /* 0x00000000002479c3 */ /* 0x000ea20000002700 */
[----:B----4-:R-:W-:-:S05]  /*0f00*/  IADD3 R68, PT, PT, -R68, RZ, RZ ;  /* 0x000000ff44447210 */ /* 0x010fca0007ffe1ff */
[----:B-1----:R-:W-:Y:S01]  /*0f10*/  IMAD R68, R5, R68, UR5 ;  /* 0x0000000505447e24 */ /* 0x002fe2000f8e0244 */
[----:B---3--:R-:W-:-:S05]  /*0f20*/  IADD3 R66, PT, PT, -R66, RZ, RZ ;  /* 0x000000ff42427210 */ /* 0x008fca0007ffe1ff */
[----:B--2---:R-:W-:Y:S01]  /*0f30*/  IMAD R66, R3, R66, UR4 ;  /* 0x0000000403427e24 */ /* 0x004fe2000f8e0242 */
[----:B------:R-:W-:Y:S06]  /*0f40*/  @!P0 BRA `(.L_x_15) ;  /* 0x0000000000b88947 */ /* 0x000fec0003800000 */
[----:B------:R-:W1:Y:S01]  /*0f50*/  LDC.64 R4, c[0x0][0xb18] ;  /* 0x0002c600ff047b82 */ /* 0x000e620000000a00 */
[----:B------:R-:W-:-:S07]  /*0f60*/  ISETP.NE.AND P0, PT, R9, 0x1, PT ;  /* 0x000000010900780c */ /* 0x000fce0003f05270 */
[----:B------:R-:W2:Y:S08]  /*0f70*/  LDC R10, c[0x0][0xb0c] ;  /* 0x0002c300ff0a7b82 */ /* 0x000eb00000000800 */
[----:B------:R-:W3:Y:S08]  /*0f80*/  LDC R11, c[0x0][0x370] ;  /* 0x0000dc00ff0b7b82 */ /* 0x000ef00000000800 */
[----:B------:R-:W4:Y:S01]  /*0f90*/  LDC R12, c[0x0][0x374] ;  /* 0x0000dd00ff0c7b82 */ /* 0x000f220000000800 */
[----:B-1----:R-:W-:-:S07]  /*0fa0*/  ISETP.NE.AND P1, PT, R4, 0x1, PT ;  /* 0x000000010400780c */ /* 0x002fce0003f25270 */
[----:B------:R-:W3:Y:S01]  /*0fb0*/  LDC.64 R6, c[0x0][0xb10] ;  /* 0x0002c400ff067b82 */ /* 0x000ee20000000a00 */
[----:B--2---:R-:W-:-:S07]  /*0fc0*/  ISETP.NE.AND P2, PT, R10, 0x1, PT ;  /* 0x000000010a00780c */ /* 0x004fce0003f45270 */
[----:B------:R-:W1:Y:S08]  /*0fd0*/  LDC R8, c[0x0][0xb20] ;  /* 0x0002c800ff087b82 */ /* 0x000e700000000800 */
[----:B------:R-:W2:Y:S01]  /*0fe0*/  LDC.64 R2, c[0x0][0xb28] ;  /* 0x0002ca00ff027b82 */ /* 0x000ea20000000a00 */
[----:B----4-:R-:W-:-:S04]  /*0ff0*/  IMAD.HI.U32 R13, R12, R5, RZ ;  /* 0x000000050c0d7227 */ /* 0x010fc800078e00ff */
[----:B------:R-:W-:-:S04]  /*1000*/  IMAD.HI.U32 R5, R20, R5, RZ ;  /* 0x0000000514057227 */ /* 0x000fc800078e00ff */
[----:B---3--:R-:W-:-:S04]  /*1010*/  IMAD.HI.U32 R14, R11, R6, RZ ;  /* 0x000000060b0e7227 */ /* 0x008fc800078e00ff */
[C---:B------:R-:W-:Y:S01]  /*1020*/  IMAD.HI.U32 R16, R21.reuse, R6, RZ ;  /* 0x0000000615107227 */ /* 0x040fe200078e00ff */
[-C--:B------:R-:W-:Y:S02]  /*1030*/  @P2 SHF.R.U32.HI R11, RZ, R7.reuse, R14 ;  /* 0x00000007ff0b2219 */ /* 0x080fe4000001160e */
[-C--:B-1----:R-:W-:Y:S02]  /*1040*/  @P1 SHF.R.U32.HI R12, RZ, R8.reuse, R13 ;  /* 0x00000008ff0c1219 */ /* 0x082fe4000001160d */
[----:B------:R-:W-:Y:S02]  /*1050*/  SHF.R.U32.HI R5, RZ, R8, R5 ;  /* 0x00000008ff057219 */ /* 0x000fe40000011605 */
[----:B------:R-:W-:Y:S02]  /*1060*/  SHF.R.U32.HI R16, RZ, R7, R16 ;  /* 0x00000007ff107219 */ /* 0x000fe40000011610 */
[----:B------:R-:W-:Y:S01]  /*1070*/  SEL R5, R20, R5, !P1 ;  /* 0x0000000514057207 */ /* 0x000fe20004800000 */
[----:B--2---:R-:W-:Y:S01]  /*1080*/  IMAD.HI.U32 R14, R12, R2, RZ ;  /* 0x000000020c0e7227 */ /* 0x004fe200078e00ff */
[----:B------:R-:W-:-:S02]  /*1090*/  SEL R7, R21, R16, !P2 ;  /* 0x0000001015077207 */ /* 0x000fc40005000000 */
[----:B------:R-:W-:Y:S01]  /*10a0*/  IADD3 R13, PT, PT, -R5, RZ, RZ ;  /* 0x000000ff050d7210 */ /* 0x000fe20007ffe1ff */
[----:B------:R-:W-:Y:S01]  /*10b0*/  IMAD.HI.U32 R6, R11, R2, RZ ;  /* 0x000000020b067227 */ /* 0x000fe200078e00ff */
[----:B------:R-:W-:-:S03]  /*10c0*/  @P0 SHF.R.U32.HI R12, RZ, R3, R14 ;  /* 0x00000003ff0c0219 */ /* 0x000fc6000001160e */
[----:B------:R-:W-:Y:S01]  /*10d0*/  IMAD R13, R4, R13, R20 ;  /* 0x0000000d040d7224 */ /* 0x000fe200078e0214 */
[----:B------:R-:W-:Y:S01]  /*10e0*/  @P0 SHF.R.U32.HI R11, RZ, R3, R6 ;  /* 0x00000003ff0b0219 */ /* 0x000fe20000011606 */
[----:B------:R-:W-:-:S04]  /*10f0*/  IMAD R12, R12, R9, RZ ;  /* 0x000000090c0c7224 */ /* 0x000fc800078e02ff */
[----:B------:R-:W-:Y:S01]  /*1100*/  IMAD R6, R11, R9, RZ ;  /* 0x000000090b067224 */ /* 0x000fe200078e02ff */
[----:B------:R-:W-:-:S04]  /*1110*/  ISETP.GE.AND P1, PT, R5, R12, PT ;  /* 0x0000000c0500720c */ /* 0x000fc80003f26270 */
[----:B------:R-:W-:Y:S01]  /*1120*/  ISETP.GE.OR P1, PT, R7, R6, P1 ;  /* 0x000000060700720c */ /* 0x000fe20000f26670 */
[----:B------:R-:W-:-:S05]  /*1130*/  IMAD.HI.U32 R6, R5, R2, RZ ;  /* 0x0000000205067227 */ /* 0x000fca00078e00ff */
[----:B------:R-:W-:-:S04]  /*1140*/  SHF.R.U32.HI R6, RZ, R3, R6 ;  /* 0x00000003ff067219 */ /* 0x000fc80000011606 */
[----:B------:R-:W-:-:S03]  /*1150*/  SEL R6, R5, R6, !P0 ;  /* 0x0000000605067207 */ /* 0x000fc60004000000 */
[----:B------:R-:W-:Y:S01]  /*1160*/  @!P1 IMAD.HI.U32 R8, R7, R2, RZ ;  /* 0x0000000207089227 */ /* 0x000fe200078e00ff */
[----:B------:R-:W-:-:S04]  /*1170*/  IADD3 R2, PT, PT, -R6, RZ, RZ ;  /* 0x000000ff06027210 */ /* 0x000fc80007ffe1ff */
[----:B------:R-:W-:Y:S01]  /*1180*/  @!P1 SHF.R.U32.HI R8, RZ, R3, R8 ;  /* 0x00000003ff089219 */ /* 0x000fe20000011608 */
[----:B------:R-:W-:-:S03]  /*1190*/  IMAD R2, R9, R2, R5 ;  /* 0x0000000209027224 */ /* 0x000fc600078e0205 */
[----:B------:R-:W-:-:S05]  /*11a0*/  @!P1 SEL R3, R7, R8, !P0 ;  /* 0x0000000807039207 */ /* 0x000fca0004000000 */
[--C-:B------:R-:W-:Y:S02]  /*11b0*/  @!P1 IMAD.IADD R6, R6, 0x1, -R3.reuse ;  /* 0x0000000106069824 */ /* 0x100fe400078e0a03 */
[----:B------:R-:W-:Y:S01]  /*11c0*/  @!P1 IMAD R3, R2, R11, R3 ;  /* 0x0000000b02039224 */ /* 0x000fe200078e0203 */
[----:B------:R-:W-:Y:S01]  /*11d0*/  IADD3 R2, PT, PT, -R7, RZ, RZ ;  /* 0x000000ff07027210 */ /* 0x000fe20007ffe1ff */
[----:B------:R-:W-:Y:S02]  /*11e0*/  @!P1 IMAD R5, R6, R9, R7 ;  /* 0x0000000906059224 */ /* 0x000fe400078e0207 */
[----:B------:R-:W-:Y:S02]  /*11f0*/  @!P1 IMAD.MOV.U32 R7, RZ, RZ, R3 ;  /* 0x000000ffff079224 */ /* 0x000fe400078e0003 */
[----:B------:R-:W-:Y:S02]  /*1200*/  IMAD R2, R10, R2, R21 ;  /* 0x000000020a027224 */ /* 0x000fe400078e0215 */
[----:B------:R-:W-:-:S02]  /*1210*/  IMAD R20, R5, R4, R13 ;  /* 0x0000000405147224 */ /* 0x000fc400078e020d */
[----:B------:R-:W-:Y:S02]  /*1220*/  IMAD R21, R7, R10, R2 ;  /* 0x0000000a07157224 */ /* 0x000fe400078e0202 */
.L_x_15:
[----:B------:R-:W1:Y:S01]  /*1230*/  LDCU UR4, c[0x0][0xb30] ;  /* 0x00016600ff0477ac */ /* 0x000e620008000800 */
[----:B------:R-:W2:Y:S08]  /*1240*/  S2UR UR37, SR_CgaCtaId ;  /* 0x00000000002579c3 */ /* 0x000eb00000008800 */
[----:B------:R-:W3:Y:S01]  /*1250*/  LDC R26, c[0x0][0xb24] ;  /* 0x0002c900ff1a7b82 */ /* 0x000ee20000000800 */
[----:B-1----:R-:W-:-:S09]  /*1260*/  UISETP.NE.AND UP1, UPT, UR4, 0x1, UPT ;  /* 0x000000010400788c */ /* 0x002fd2000bf25270 */
[----:B--2---:R-:W-:Y:S05]  /*1270*/  BRA.U UP1, `(.L_x_16) ;  /* 0x0000000101407547 */ /* 0x004fea000b800000 */
[----:B------:R-:W1:Y:S08]  /*1280*/  LDC.64 R4, c[0x0][0xb10] ;  /* 0x0002c400ff047b82 */ /* 0x000e700000000a00 */
[----:B------:R-:W2:Y:S08]  /*1290*/  LDC.64 R2, c[0x0][0xb18] ;  /* 0x0002c600ff027b82 */ /* 0x000eb00000000a00 */
[----:B------:R-:W4:Y:S08]  /*12a0*/  LDC R6, c[0x0][0xb20] ;  /* 0x0002c800ff067b82 */ /* 0x000f300000000800 */
[----:B------:R-:W3:Y:S01]  /*12b0*/  LDC R8, c[0x0][0xb0c] ;  /* 0x0002c300ff087b82 */ /* 0x000ee20000000800 */
[----:B-1----:R-:W-:-:S05]  /*12c0*/  IMAD.HI.U32 R4, R21, R4, RZ ;  /* 0x0000000415047227 */ /* 0x002fca00078e00ff */
[----:B------:R-:W-:Y:S01]  /*12d0*/  SHF.R.U32.HI R4, RZ, R5, R4 ;  /* 0x00000005ff047219 */ /* 0x000fe20000011604 */
[----:B--2---:R-:W-:Y:S01]  /*12e0*/  IMAD.HI.U32 R3, R20, R3, RZ ;  /* 0x0000000314037227 */ /* 0x004fe200078e00ff */
[----:B------:R-:W-:-:S04]  /*12f0*/  ISETP.NE.AND P0, PT, R2, 0x1, PT ;  /* 0x000000010200780c */ /* 0x000fc80003f05270 */
[----:B----4-:R-:W-:-:S04]  /*1300*/  SHF.R.U32.HI R3, RZ, R6, R3 ;  /* 0x00000006ff037219 */ /* 0x010fc80000011603 */
[----:B------:R-:W-:Y:S02]  /*1310*/  SEL R3, R20, R3, !P0 ;  /* 0x0000000314037207 */ /* 0x000fe40004000000 */
[----:B---3--:R-:W-:-:S04]  /*1320*/  ISETP.NE.AND P1, PT, R8, 0x1, PT ;  /* 0x000000010800780c */ /* 0x008fc80003f25270 */
[----:B------:R-:W-:-:S05]  /*1330*/  SEL R4, R21, R4, !P1 ;  /* 0x0000000415047207 */ /* 0x000fca0004800000 */
[----:B------:R-:W-:Y:S02]  /*1340*/  IMAD.IADD R5, R3, 0x1, -R4 ;  /* 0x0000000103057824 */ /* 0x000fe400078e0a04 */
[----:B------:R-:W-:Y:S02]  /*1350*/  IMAD.IADD R3, R4, 0x1, -R3 ;  /* 0x0000000104037824 */ /* 0x000fe400078e0a03 */
[----:B------:R-:W-:Y:S02]  /*1360*/  IMAD R21, R5, R8, R21 ;  /* 0x0000000805157224 */ /* 0x000fe400078e0215 */
[----:B------:R-:W-:-:S07]  /*1370*/  IMAD R20, R3, R2, R20 ;  /* 0x0000000203147224 */ /* 0x000fce00078e0214 */
.L_x_16:
[----:B------:R-:W-:Y:S01]  /*1380*/  BAR.SYNC.DEFER_BLOCKING 0x0 ;  /* 0x0000000000007b1d */ /* 0x000fe20000010000 */
[----:B------:R-:W-:Y:S01]  /*1390*/  UISETP.NE.AND UP1, UPT, UR8, 0x2, UPT ;  /* 0x000000020800788c */ /* 0x000fe2000bf25270 */
[----:B------:R-:W-:Y:S02]  /*13a0*/  ISETP.NE.OR P5, PT, R0, 0x2, !P5 ;  /* 0x000000020000780c */ /* 0x000fe40006fa5670 */
[----:B------:R-:W-:-:S06]  /*13b0*/  LOP3.LUT R2, R79, 0x1f, RZ, 0xc0, !PT ;  /* 0x0000001f4f027812 */ /* 0x000fcc00078ec0ff */
[----:B------:R-:W-:Y:S05]  /*13c0*/  BRA.U UP1, `(.L_x_17) ;  /* 0x0000001101a07547 */ /* 0x000fea000b800000 */
[----:B------:R-:W1:Y:S01]  /*13d0*/  LDCU UR13, c[0x0][0x38c] ;  /* 0x00007180ff0d77ac */ /* 0x000e620008000800 */
[----:B------:R-:W2:Y:S01]  /*13e0*/  LDC R9, c[0x0][0x370] ;  /* 0x0000dc00ff097b82 */ /* 0x000ea20000000800 */
[----:B------:R-:W-:Y:S01]  /*13f0*/  PLOP3.LUT P1, PT, PT, PT, UP2, 0x80, 0x8 ;  /* 0x000000000008781c */ /* 0x000fe20003f2f028 */
[----:B------:R-:W-:Y:S01]  /*1400*/  HFMA2 R12, -RZ, RZ, 0, 0 ;  /* 0x00000000ff0c7431 */ /* 0x000fe200000001ff */
[----:B------:R-:W-:Y:S01]  /*1410*/  ISETP.EQ.OR P4, PT, R2, RZ, P5 ;  /* 0x000000ff0200720c */ /* 0x000fe20002f82670 */
[----:B------:R-:W-:Y:S01]  /*1420*/  IMAD.MOV.U32 R15, RZ, RZ, 0x1 ;  /* 0x00000001ff0f7424 */ /* 0x000fe200078e00ff */
[----:B------:R-:W-:Y:S01]  /*1430*/  PLOP3.LUT P1, PT, P1, PT, PT, 0x8, 0x80 ;  /* 0x000000000080781c */ /* 0x000fe20000f2e170 */
[----:B------:R-:W-:Y:S01]  /*1440*/  IMAD.MOV.U32 R14, RZ, RZ, RZ ;  /* 0x000000ffff0e7224 */ /* 0x000fe200078e00ff */
[----:B------:R-:W-:Y:S01]  /*1450*/  MOV R8, 0x1 ;  /* 0x0000000100087802 */ /* 0x000fe20000000f00 */
[----:B------:R-:W4:Y:S01]  /*1460*/  LDC R0, c[0x0][0x374] ;  /* 0x0000dd00ff007b82 */ /* 0x000f220000000800 */
[----:B------:R-:W-:Y:S01]  /*1470*/  IMAD.MOV.U32 R10, RZ, RZ, RZ ;  /* 0x000000ffff0a7224 */ /* 0x000fe200078e00ff */
[----:B------:R-:W2:Y:S01]  /*1480*/  LDCU.64 UR22, c[0x0][0x348] ;  /* 0x00006900ff1677ac */ /* 0x000ea20008000a00 */
[----:B------:R-:W-:Y:S01]  /*1490*/  UMOV UR6, URZ ;  /* 0x000000ff00067c82 */ /* 0x000fe20008000000 */
[----:B-1----:R-:W-:-:S04]  /*14a0*/  UIADD3 UR5, UPT, UPT, UR13, 0x1f, URZ ;  /* 0x0000001f0d057890 */ /* 0x002fc8000fffe0ff */
[----:B------:R-:W-:-:S04]  /*14b0*/  USHF.R.S32.HI UR4, URZ, 0x1f, UR5 ;  /* 0x0000001fff047899 */ /* 0x000fc80008011405 */
[----:B------:R-:W-:-:S04]  /*14c0*/  ULEA.HI UR4, UR4, UR5, URZ, 0x5 ;  /* 0x0000000504047291 */ /* 0x000fc8000f8f28ff */
[----:B------:R-:W-:Y:S02]  /*14d0*/  USHF.R.S32.HI UR15, URZ, 0x5, UR4 ;  /* 0x00000005ff0f7899 */ /* 0x000fe40008011404 */
[----:B------:R-:W-:Y:S02]  /*14e0*/  UIADD3 UR4, UPT, UPT, UR13, -0x1, URZ ;  /* 0xffffffff0d047890 */ /* 0x000fe4000fffe0ff */
[----:B------:R-:W-:Y:S02]  /*14f0*/  UISETP.LT.U32.AND UP0, UPT, UR15, 0x6, UPT ;  /* 0x000000060f00788c */ /* 0x000fe4000bf01070 */
[----:B------:R-:W-:Y:S02]  /*1500*/  UISETP.GE.U32.AND UP1, UPT, UR4, -0x3f, UPT ;  /* 0xffffffc10400788c */ /* 0x000fe4000bf26070 */
[----:B------:R-:W-:Y:S02]  /*1510*/  USEL UR14, UR15, 0x6, UP0 ;  /* 0x000000060f0e7887 */ /* 0x000fe40008000000 */
[----:B------:R-:W-:-:S02]  /*1520*/  UIADD3 UR13, UPT, UPT, UR13, 0x3e, URZ ;  /* 0x0000003e0d0d7890 */ /* 0x000fc4000fffe0ff */
[----:B------:R-:W-:Y:S02]  /*1530*/  UIADD3 UR5, UPT, UPT, UR14, -0x1, URZ ;  /* 0xffffffff0e057890 */ /* 0x000fe4000fffe0ff */
[----:B------:R-:W-:-:S03]  /*1540*/  UIADD3 UR7, UPT, UPT, UR15, -UR14, URZ ;  /* 0x8000000e0f077290 */ /* 0x000fc6000fffe0ff */
[----:B------:R-:W-:-:S04]  /*1550*/  @UP1 UIADD3 UR5, UPT, UPT, UR14, URZ, URZ ;  /* 0x000000ff0e051290 */ /* 0x000fc8000fffe0ff */
[----:B--2---:R-:W-:-:S12]  /*1560*/  UIADD3 UR5, UPT, UPT, UR5, 0x1, URZ ;  /* 0x0000000105057890 */ /* 0x004fd8000fffe0ff */
.L_x_35:
[----:B------:R-:W-:Y:S01]  /*1570*/  UISETP.NE.AND UP0, UPT, UR37, URZ, UPT ;  /* 0x000000ff2500728c */ /* 0x000fe2000bf05270 */
[----:B------:R-:W1:Y:S08]  /*1580*/  S2UR UR37, SR_CgaCtaId ;  /* 0x00000000002579c3 */ /* 0x000e700000008800 */
[----:B------:R-:W-:Y:S05]  /*1590*/  BRA.U UP0, `(.L_x_18) ;  /* 0x0000000100347547 */ /* 0x000fea000b800000 */
[----:B------:R-:W2:Y:S01]  /*15a0*/  S2R R2, SR_CgaCtaId ;  /* 0x0000000000027919 */ /* 0x000ea20000008800 */
[----:B------:R-:W-:-:S04]  /*15b0*/  MOV R3, 0x400 ;  /* 0x0000040000037802 */ /* 0x000fc80000000f00 */
[----:B--2---:R-:W-:Y:S02]  /*15c0*/  LEA R3, R2, R3, 0x18 ;  /* 0x0000000302037211 */ /* 0x004fe400078ec0ff */
[----:B------:R-:W-:-:S03]  /*15d0*/  SHF.L.U32 R2, R8, 0x1f, RZ ;  /* 0x0000001f08027819 */ /* 0x000fc600000006ff */
[----:B------:R-:W-:-:S04]  /*15e0*/  IMAD R3, R10, 0x8, R3 ;  /* 0x000000080a037824 */ /* 0x000fc800078e0203 */
[----:B------:R-:W2:Y:S02]  /*15f0*/  SYNCS.PHASECHK.TRANS64.TRYWAIT P0, [R3+URZ+0x110], R2 ;  /* 0x00011002030075a7 */ /* 0x000ea400080011ff */
[----:B--2---:R-:W-:Y:S05]  /*1600*/  @!P0 BRA `(.L_x_19) ;  /* 0x0000005800e48947 */ /* 0x004fea0003800000 */
.L_x_117:
[----:B------:R-:W-:Y:S01]  /*1610*/  VIADD R10, R10, 0x1 ;  /* 0x000000010a0a7836 */ /* 0x000fe20000000000 */
[----:B------:R2:W-:Y:S04]  /*1620*/  SYNCS.ARRIVE.TRANS64.A1T0 RZ, [R3+URZ+0x100], RZ ;  /* 0x000100ff03ff79a7 */ /* 0x0005e800081000ff */
[----:B------:R-:W-:-:S04]  /*1630*/  ISETP.NE.AND P0, PT, R10, 0x2, PT ;  /* 0x000000020a00780c */ /* 0x000fc80003f05270 */
[----:B------:R-:W-:Y:S02]  /*1640*/  SEL R10, R10, RZ, P0 ;  /* 0x000000ff0a0a7207 */ /* 0x000fe40000000000 */
[----:B--2---:R-:W-:-:S04]  /*1650*/  SEL R3, RZ, 0x1, P0 ;  /* 0x00000001ff037807 */ /* 0x004fc80000000000 */
[----:B------:R-:W-:-:S07]  /*1660*/  LOP3.LUT R8, R8, R3, RZ, 0x3c, !PT ;  /* 0x0000000308087212 */ /* 0x000fce00078e3cff */
.L_x_18:
[----:B------:R-:W-:Y:S01]  /*1670*/  UMOV UR4, 0x400 ;  /* 0x0000040000047882 */ /* 0x000fe20000000000 */
[----:B------:R-:W-:Y:S01]  /*1680*/  SHF.L.U32 R2, R15, 0x1f, RZ ;  /* 0x0000001f0f027819 */ /* 0x000fe200000006ff */
[----:B-1----:R-:W-:Y:S01]  /*1690*/  ULEA UR4, UR37, UR4, 0x18 ;  /* 0x0000000425047291 */ /* 0x002fe2000f8ec0ff */
[----:B------:R-:W-:Y:S01]  /*16a0*/  R2UR UR35, R21 ;  /* 0x00000000152372ca */ /* 0x000fe200000e0000 */
[----:B------:R-:W-:Y:S01]  /*16b0*/  UISETP.GE.U32.AND UP0, UPT, UR13, 0x3f, UPT ;  /* 0x0000003f0d00788c */ /* 0x000fe2000bf06070 */
[----:B------:R-:W-:Y:S01]  /*16c0*/  R2UR UR11, R20 ;  /* 0x00000000140b72ca */ /* 0x000fe200000e0000 */
[----:B------:R-:W-:Y:S01]  /*16d0*/  ULEA UR8, UR6, UR4, 0x3 ;  /* 0x0000000406087291 */ /* 0x000fe2000f8e18ff */
[----:B------:R-:W-:-:S08]  /*16e0*/  UMOV UR24, URZ ;  /* 0x000000ff00187c82 */ /* 0x000fd00008000000 */
[----:B------:R1:W2:Y:S01]  /*16f0*/  SYNCS.PHASECHK.TRANS64.TRYWAIT P0, [UR8+0x30], R2 ;  /* 0x00003002ff0075a7 */ /* 0x0002a20008001108 */
[----:B------:R-:W-:Y:S02]  /*1700*/  USHF.L.U32 UR35, UR35, 0x6, URZ ;  /* 0x0000000623237899 */ /* 0x000fe400080006ff */
[----:B------:R-:W-:Y:S01]  /*1710*/  USHF.L.U32 UR11, UR11, 0x6, URZ ;  /* 0x000000060b0b7899 */ /* 0x000fe200080006ff */
[----:B------:R-:W-:Y:S11]  /*1720*/  BRA.U !UP0, `(.L_x_20) ;  /* 0x0000000108a47547 */ /* 0x000ff6000b800000 */
[----:B------:R-:W-:Y:S01]  /*1730*/  UMOV UR16, URZ ;  /* 0x000000ff00107c82 */ /* 0x000fe20008000000 */
[----:B------:R-:W-:-:S05]  /*1740*/  UMOV UR17, UR6 ;  /* 0x0000000600117c82 */ /* 0x000fca0008000000 */
.L_x_25:
[----:B-1----:R-:W-:Y:S01]  /*1750*/  ULEA UR33, UR17, UR4, 0x3 ;  /* 0x0000000411217291 */ /* 0x002fe2000f8e18ff */
[----:B--2---:R-:W-:Y:S01]  /*1760*/  @!P5 MOV R3, 0x4000 ;  /* 0x000040000003d802 */ /* 0x004fe20000000f00 */
[----:B--2---:R-:W-:Y:S10]  /*1770*/  @P0 BRA `(.L_x_21) ;  /* 0x00000000000c0947 */ /* 0x004ff40003800000 */
[----:B------:R-:W-:-:S04]  /*1780*/  SHF.L.U32 R5, R15, 0x1f, RZ ;  /* 0x0000001f0f057819 */ /* 0x000fc800000006ff */
[----:B------:R-:W2:Y:S02]  /*1790*/  SYNCS.PHASECHK.TRANS64.TRYWAIT P0, [UR33+0x30], R5 ;  /* 0x00003005ff0075a7 */ /* 0x000ea40008001121 */
[----:B--2---:R-:W-:Y:S05]  /*17a0*/  @!P0 BRA `(.L_x_22) ;  /* 0x0000005800908947 */ /* 0x004fea0003800000 */
.L_x_21:
[----:B------:R2:W-:Y:S01]  /*17b0*/  @!P5 SYNCS.ARRIVE.TRANS64 RZ, [UR33], R3 ;  /* 0x00000003ffffd9a7 */ /* 0x0005e20008000021 */
[----:B------:R-:W-:Y:S04]  /*17c0*/  BSSY.RECONVERGENT B0, `(.L_x_23) ;  /* 0x0000003000007945 */ /* 0x000fe80003800200 */
[----:B------:R-:W-:Y:S05]  /*17d0*/  @P4 BRA `(.L_x_24) ;  /* 0x0000000000044947 */ /* 0x000fea0003800000 */
[----:B------:R-:W-:Y:S05]  /*17e0*/  BPT.TRAP 0x1 ;  /* 0x000000040000795c */ /* 0x000fea0000300000 */
.L_x_24:
[----:B------:R-:W-:Y:S05]  /*17f0*/  BSYNC.RECONVERGENT B0 ;  /* 0x0000000000007941 */ /* 0x000fea0003800200 */
.L_x_23:
[----:B------:R-:W-:Y:S02]  /*1800*/  UIADD3 UR6, UPT, UPT, UR17, 0x1, URZ ;  /* 0x0000000111067890 */ /* 0x000fe4000fffe0ff */
[----:B------:R-:W-:Y:S02]  /*1810*/  UIADD3 UR26, UP1, UPT, UR22, 0x80, URZ ;  /* 0x00000080161a7890 */ /* 0x000fe4000ff3e0ff */
[----:B------:R-:W-:Y:S02]  /*1820*/  UISETP.NE.AND UP0, UPT, UR6, 0x6, UPT ;  /* 0x000000060600788c */ /* 0x000fe4000bf05270 */
[----:B------:R-:W-:Y:S02]  /*1830*/  USHF.L.U32 UR34, UR16, 0x5, URZ ;  /* 0x0000000510227899 */ /* 0x000fe400080006ff */
[----:B------:R-:W-:Y:S02]  /*1840*/  USEL UR9, URZ, 0x1, UP0 ;  /* 0x00000001ff097887 */ /* 0x000fe40008000000 */
[----:B------:R-:W-:-:S02]  /*1850*/  USEL UR6, UR6, URZ, UP0 ;  /* 0x000000ff06067287 */ /* 0x000fc40008000000 */
[----:B------:R-:W-:Y:S02]  /*1860*/  UIADD3 UR20, UP0, UPT, UR22, 0x180, URZ ;  /* 0x0000018016147890 */ /* 0x000fe4000ff1e0ff */
[----:B------:R-:W-:Y:S01]  /*1870*/  ULEA UR8, UR6, UR4, 0x3 ;  /* 0x0000000406087291 */ /* 0x000fe2000f8e18ff */
[----:B------:R-:W-:Y:S01]  /*1880*/  LOP3.LUT R15, R15, UR9, RZ, 0x3c, !PT ;  /* 0x000000090f0f7c12 */ /* 0x000fe2000f8e3cff */
[----:B------:R-:W-:Y:S02]  /*1890*/  UIADD3.X UR27, UPT, UPT, URZ, UR23, URZ, UP1, !UPT ;  /* 0x00000017ff1b7290 */ /* 0x000fe40008ffe4ff */
[----:B------:R-:W-:Y:S01]  /*18a0*/  UIADD3.X UR21, UPT, UPT, URZ, UR23, URZ, UP0, !UPT ;  /* 0x00000017ff157290 */ /* 0x000fe200087fe4ff */
[----:B-1----:R-:W-:Y:S01]  /*18b0*/  SHF.L.U32 R2, R15, 0x1f, RZ ;  /* 0x0000001f0f027819 */ /* 0x002fe200000006ff */
[----:B------:R-:W-:Y:S01]  /*18c0*/  UMOV UR18, 0x0 ;  /* 0x0000000000127882 */ /* 0x000fe20000000000 */
[----:B------:R-:W-:Y:S01]  /*18d0*/  UMOV UR19, 0x10000000 ;  /* 0x1000000000137882 */ /* 0x000fe20000000000 */
[----:B------:R-:W-:Y:S01]  /*18e0*/  UMOV UR12, UR36 ;  /* 0x00000024000c7c82 */ /* 0x000fe20008000000 */
[----:B------:R1:W1:Y:S01]  /*18f0*/  SYNCS.PHASECHK.TRANS64.TRYWAIT P0, [UR8+0x30], R2 ;  /* 0x00003002ff0075a7 */ /* 0x0002620008001108 */
[----:B------:R-:W-:Y:S01]  /*1900*/  ULEA UR8, UR17, UR4, 0xd ;  /* 0x0000000411087291 */ /* 0x000fe2000f8e68ff */
[----:B------:R-:W-:Y:S01]  /*1910*/  UMOV UR9, UR33 ;  /* 0x0000002100097c82 */ /* 0x000fe20008000000 */
[----:B------:R-:W-:-:S02]  /*1920*/  UMOV UR10, UR34 ;  /* 0x00000022000a7c82 */ /* 0x000fc40008000000 */
[----:B------:R-:W-:Y:S02]  /*1930*/  UIADD3 UR32, UPT, UPT, UR8, 0x6800, URZ ;  /* 0x0000680008207890 */ /* 0x000fe4000fffe0ff */
[----:B------:R-:W-:Y:S02]  /*1940*/  UIADD3 UR8, UPT, UPT, UR8, 0x12800, URZ ;  /* 0x0001280008087890 */ /* 0x000fe4000fffe0ff */
[----:B------:R-:W-:Y:S01]  /*1950*/  UIADD3 UR16, UPT, UPT, UR16, 0x1, URZ ;  /* 0x0000000110107890 */ /* 0x000fe2000fffe0ff */
[----:B------:R-:W-:Y:S01]  /*1960*/  UMOV UR24, UR5 ;  /* 0x0000000500187c82 */ /* 0x000fe20008000000 */
[----:B------:R-:W-:Y:S02]  /*1970*/  UMOV UR17, UR6 ;  /* 0x0000000600117c82 */ /* 0x000fe40008000000 */
[----:B------:R-:W-:Y:S01]  /*1980*/  UISETP.NE.AND UP0, UPT, UR16, UR5, UPT ;  /* 0x000000051000728c */ /* 0x000fe2000bf05270 */
[----:B------:R1:W-:Y:S02]  /*1990*/  UTMALDG.3D [UR32], [UR26], desc[UR18] ;  /* 0x000012201a0075b4 */ /* 0x0003e40008011000 */
[----:B------:R1:W-:Y:S06]  /*19a0*/  UTMALDG.3D [UR8], [UR20], desc[UR18] ;  /* 0x00001208140075b4 */ /* 0x0003ec0008011000 */
[----:B------:R-:W-:Y:S05]  /*19b0*/  BRA.U UP0, `(.L_x_25) ;  /* 0xfffffffd00647547 */ /* 0x000fea000b83ffff */
.L_x_20:
[----:B-1----:R-:W-:Y:S01]  /*19c0*/  ULEA UR8, UR6, UR4, 0x3 ;  /* 0x0000000406087291 */ /* 0x002fe2000f8e18ff */
[----:B------:R-:W-:Y:S01]  /*19d0*/  SHF.L.U32 R2, R15, 0x1f, RZ ;  /* 0x0000001f0f027819 */ /* 0x000fe200000006ff */
[----:B------:R-:W-:Y:S01]  /*19e0*/  @!P1 SYNCS.ARRIVE.TRANS64.A1T0 RZ, [UR4+0x98], RZ ;  /* 0x000098ffffff99a7 */ /* 0x000fe20008100004 */
[----:B------:R-:W-:-:S06]  /*19f0*/  UISETP.GT.AND UP0, UPT, UR15, UR14, UPT ;  /* 0x0000000e0f00728c */ /* 0x000fcc000bf04270 */
[----:B--2---:R1:W2:Y:S03]  /*1a00*/  SYNCS.PHASECHK.TRANS64.TRYWAIT P0, [UR8+0x30], R2 ;  /* 0x00003002ff0075a7 */ /* 0x0042a60008001108 */
[----:B------:R-:W-:Y:S05]  /*1a10*/  BRA.U !UP0, `(.L_x_26) ;  /* 0x0000000108a87547 */ /* 0x000fea000b800000 */
[----:B------:R-:W-:Y:S01]  /*1a20*/  UIADD3 UR21, UPT, UPT, UR7, UR24, URZ ;  /* 0x0000001807157290 */ /* 0x000fe2000fffe0ff */
[----:B------:R-:W-:-:S11]  /*1a30*/  UMOV UR25, UR6 ;  /* 0x0000000600197c82 */ /* 0x000fd60008000000 */
.L_x_31:
[----:B-1----:R-:W-:Y:S01]  /*1a40*/  ULEA UR17, UR25, UR4, 0x3 ;  /* 0x0000000419117291 */ /* 0x002fe2000f8e18ff */
[----:B--2---:R-:W-:Y:S01]  /*1a50*/  @!P5 MOV R3, 0x4000 ;  /* 0x000040000003d802 */ /* 0x004fe20000000f00 */
[----:B--2---:R-:W-:Y:S10]  /*1a60*/  @P0 BRA `(.L_x_27) ;  /* 0x00000000000c0947 */ /* 0x004ff40003800000 */
[----:B------:R-:W-:-:S04]  /*1a70*/  SHF.L.U32 R5, R15, 0x1f, RZ ;  /* 0x0000001f0f057819 */ /* 0x000fc800000006ff */
[----:B------:R-:W2:Y:S02]  /*1a80*/  SYNCS.PHASECHK.TRANS64.TRYWAIT P0, [UR17+0x30], R5 ;  /* 0x00003005ff0075a7 */ /* 0x000ea40008001111 */
[----:B--2---:R-:W-:Y:S05]  /*1a90*/  @!P0 BRA `(.L_x_28) ;  /* 0x0000005400ec8947 */ /* 0x004fea0003800000 */
.L_x_27:
[----:B------:R2:W-:Y:S01]  /*1aa0*/  @!P5 SYNCS.ARRIVE.TRANS64 RZ, [UR17], R3 ;  /* 0x00000003ffffd9a7 */ /* 0x0005e20008000011 */
[----:B------:R-:W-:Y:S04]  /*1ab0*/  BSSY.RECONVERGENT B0, `(.L_x_29) ;  /* 0x0000003000007945 */ /* 0x000fe80003800200 */
[----:B------:R-:W-:Y:S05]  /*1ac0*/  @P4 BRA `(.L_x_30) ;  /* 0x0000000000044947 */ /* 0x000fea0003800000 */
[----:B------:R-:W-:Y:S05]  /*1ad0*/  BPT.TRAP 0x1 ;  /* 0x000000040000795c */ /* 0x000fea0000300000 */
.L_x_30:
[----:B------:R-:W-:Y:S05]  /*1ae0*/  BSYNC.RECONVERGENT B0 ;  /* 0x0000000000007941 */ /* 0x000fea0003800200 */
.L_x_29:
        /* <DEDUP_REMOVED lines=20> */
[----:B------:R-:W-:Y:S01]  /*1c30*/  UIADD3 UR8, UPT, UPT, UR8, 0x12800, URZ ;  /* 0x0001280008087890 */ /* 0x000fe2000fffe0ff */
[----:B------:R-:W-:Y:S01]  /*1c40*/  UMOV UR9, UR17 ;  /* 0x0000001100097c82 */ /* 0x000fe20008000000 */
[----:B------:R-:W-:Y:S01]  /*1c50*/  UMOV UR10, UR18 ;  /* 0x00000012000a7c82 */ /* 0x000fe20008000000 */
[----:B------:R-:W-:Y:S01]  /*1c60*/  UIADD3 UR24, UPT, UPT, UR24, 0x1, URZ ;  /* 0x0000000118187890 */ /* 0x000fe2000fffe0ff */
[----:B------:R-:W-:-:S03]  /*1c70*/  UMOV UR25, UR6 ;  /* 0x0000000600197c82 */ /* 0x000fc60008000000 */
[----:B------:R1:W-:Y:S01]  /*1c80*/  UTMALDG.3D [UR16], [UR30], desc[UR26] ;  /* 0x00001a101e0075b4 */ /* 0x0003e20008011000 */
[----:B------:R-:W-:Y:S01]  /*1c90*/  UISETP.NE.AND UP0, UPT, UR24, UR21, UPT ;  /* 0x000000151800728c */ /* 0x000fe2000bf05270 */
[----:B------:R1:W-:Y:S08]  /*1ca0*/  UTMALDG.3D [UR8], [UR28], desc[UR26] ;  /* 0x00001a081c0075b4 */ /* 0x0003f00008011000 */
[----:B------:R-:W-:Y:S05]  /*1cb0*/  BRA.U UP0, `(.L_x_31) ;  /* 0xfffffffd00607547 */ /* 0x000fea000b83ffff */
.L_x_26:
[----:B-1----:R-:W-:Y:S01]  /*1cc0*/  LEA R2, R14, UR4, 0x3 ;  /* 0x000000040e027c11 */ /* 0x002fe2000f8e18ff */
[----:B------:R-:W-:Y:S01]  /*1cd0*/  NOP ;  /* 0x0000000000007918 */ /* 0x000fe20000000000 */
[----:B--2---:R-:W-:Y:S02]  /*1ce0*/  SHF.L.U32 R3, R12, 0x1f, RZ ;  /* 0x0000001f0c037819 */ /* 0x004fe400000006ff */
[----:B------:R-:W-:Y:S02]  /*1cf0*/  LEA R4, R14, UR4, 0x4 ;  /* 0x000000040e047c11 */ /* 0x000fe4000f8e20ff */
[----:B------:R-:W1:Y:S02]  /*1d00*/  SYNCS.PHASECHK.TRANS64.TRYWAIT P0, [R2+URZ+0xa0], R3 ;  /* 0x0000a003020075a7 */ /* 0x000e6400080011ff */
[----:B-1----:R-:W-:Y:S05]  /*1d10*/  @!P0 BRA `(.L_x_32) ;  /* 0x0000005400648947 */ /* 0x002fea0003800000 */
.L_x_120:
[----:B------:R-:W2:Y:S01]  /*1d20*/  LDS.128 R4, [R4+0x130] ;  /* 0x0001300004047984 */ /* 0x000ea20000000c00 */
[----:B---3--:R-:W-:Y:S01]  /*1d30*/  ISETP.GE.AND P0, PT, R26, 0x1, PT ;  /* 0x000000011a00780c */ /* 0x008fe20003f06270 */
[----:B-1----:R-:W-:Y:S01]  /*1d40*/  VIADD R2, R2, 0xb0 ;  /* 0x000000b002027836 */ /* 0x002fe20000000000 */
[----:B------:R-:W-:Y:S01]  /*1d50*/  @!PT LDS RZ, [RZ] ;  /* 0x00000000fffff984 */ /* 0x000fe20000000800 */
[----:B------:R-:W-:Y:S01]  /*1d60*/  @!PT LDS RZ, [RZ] ;  /* 0x00000000fffff984 */ /* 0x000fe20000000800 */
[----:B------:R-:W-:Y:S01]  /*1d70*/  @!PT LDS RZ, [RZ] ;  /* 0x00000000fffff984 */ /* 0x000fe20000000800 */
[----:B------:R-:W-:Y:S01]  /*1d80*/  @!PT LDS RZ, [RZ] ;  /* 0x00000000fffff984 */ /* 0x000fe20000000800 */
[----:B------:R1:W-:Y:S06]  /*1d90*/  MEMBAR.ALL.CTA ;  /* 0x0000000000007992 */ /* 0x0003ec0000008000 */
[----:B-1----:R-:W1:Y:S01]  /*1da0*/  FENCE.VIEW.ASYNC.S ;  /* 0x00000000000073c6 */ /* 0x002e620000000000 */
[----:B------:R-:W-:-:S04]  /*1db0*/  PRMT R2, RZ, 0x654, R2 ;  /* 0x00000654ff027816 */ /* 0x000fc80000000002 */
[----:B-1----:R1:W-:Y:S01]  /*1dc0*/  SYNCS.ARRIVE.TRANS64.RED.A1T0 RZ, [R2+URZ], RZ ;  /* 0x000000ff02ff79a7 */ /* 0x0023e200081004ff */
[----:B--2---:R-:W-:-:S13]  /*1dd0*/  LOP3.LUT P2, RZ, R6, 0x1, RZ, 0xc0, !PT ;  /* 0x0000000106ff7812 */ /* 0x004fda000784c0ff */
[----:B------:R-:W-:Y:S01]  /*1de0*/  @P2 SHF.R.U32.HI R3, RZ, 0x10, R5 ;  /* 0x00000010ff032819 */ /* 0x000fe20000011605 */
[----:B------:R-:W-:Y:S01]  /*1df0*/  VOTEU.ANY UP0, P2 ;  /* 0x0000000000ff7886 */ /* 0x000fe20001000100 */
[----:B------:R-:W-:Y:S02]  /*1e00*/  @P2 MOV R13, R4 ;  /* 0x00000004000d2202 */ /* 0x000fe40000000f00 */
[----:B------:R-:W-:Y:S02]  /*1e10*/  @P2 R2UR.BROADCAST UR8, R3 ;  /* 0x00000000030822ca */ /* 0x000fe400008e0000 */
[----:B------:R-:W-:-:S11]  /*1e20*/  @P2 LOP3.LUT R11, R5, 0xffff, RZ, 0xc0, !PT ;  /* 0x0000ffff050b2812 */ /* 0x000fd600078ec0ff */
[----:B------:R-:W-:Y:S01]  /*1e30*/  @UP0 UMOV UR36, UR8 ;  /* 0x0000000800240c82 */ /* 0x000fe20008000000 */
[----:B-1----:R-:W-:Y:S05]  /*1e40*/  @!P0 BRA `(.L_x_33) ;  /* 0x0000000000b88947 */ /* 0x002fea0003800000 */
[----:B------:R-:W4:Y:S01]  /*1e50*/  LDC.64 R4, c[0x0][0xb18] ;  /* 0x0002c600ff047b82 */ /* 0x000f220000000a00 */
[----:B------:R-:W-:-:S07]  /*1e60*/  ISETP.NE.AND P3, PT, R26, 0x1, PT ;  /* 0x000000011a00780c */ /* 0x000fce0003f65270 */
[----:B------:R-:W1:Y:S08]  /*1e70*/  LDC.64 R6, c[0x0][0xb10] ;  /* 0x0002c400ff067b82 */ /* 0x000e700000000a00 */
[----:B------:R-:W2:Y:S08]  /*1e80*/  LDC R16, c[0x0][0xb20] ;  /* 0x0002c800ff107b82 */ /* 0x000eb00000000800 */
[----:B------:R-:W3:Y:S01]  /*1e90*/  LDC R18, c[0x0][0xb0c] ;  /* 0x0002c300ff127b82 */ /* 0x000ee20000000800 */
[----:B----4-:R-:W-:Y:S01]  /*1ea0*/  IMAD.HI.U32 R17, R0, R5, RZ ;  /* 0x0000000500117227 */ /* 0x010fe200078e00ff */
[----:B------:R-:W-:-:S03]  /*1eb0*/  ISETP.NE.AND P0, PT, R4, 0x1, PT ;  /* 0x000000010400780c */ /* 0x000fc60003f05270 */
[----:B------:R-:W-:-:S03]  /*1ec0*/  IMAD.HI.U32 R5, R11, R5, RZ ;  /* 0x000000050b057227 */ /* 0x000fc600078e00ff */
[----:B------:R-:W4:Y:S01]  /*1ed0*/  LDC.64 R2, c[0x0][0xb28] ;  /* 0x0002ca00ff027b82 */ /* 0x000f220000000a00 */
[----:B-1----:R-:W-:-:S04]  /*1ee0*/  IMAD.HI.U32 R20, R9, R6, RZ ;  /* 0x0000000609147227 */ /* 0x002fc800078e00ff */
[----:B------:R-:W-:Y:S01]  /*1ef0*/  IMAD.HI.U32 R22, R13, R6, RZ ;  /* 0x000000060d167227 */ /* 0x000fe200078e00ff */
[----:B------:R-:W-:Y:S02]  /*1f00*/  SHF.R.U32.HI R20, RZ, R7, R20 ;  /* 0x00000007ff147219 */ /* 0x000fe40000011614 */
[-C--:B--2---:R-:W-:Y:S02]  /*1f10*/  SHF.R.U32.HI R17, RZ, R16.reuse, R17 ;  /* 0x00000010ff117219 */ /* 0x084fe40000011611 */
[----:B------:R-:W-:Y:S02]  /*1f20*/  SHF.R.U32.HI R16, RZ, R16, R5 ;  /* 0x00000010ff107219 */ /* 0x000fe40000011605 */
[----:B------:R-:W-:Y:S02]  /*1f30*/  SEL R17, R0, R17, !P0 ;  /* 0x0000001100117207 */ /* 0x000fe40004000000 */
[----:B------:R-:W-:Y:S02]  /*1f40*/  SHF.R.U32.HI R22, RZ, R7, R22 ;  /* 0x00000007ff167219 */ /* 0x000fe40000011616 */
[----:B---3--:R-:W-:-:S02]  /*1f50*/  ISETP.NE.AND P1, PT, R18, 0x1, PT ;  /* 0x000000011200780c */ /* 0x008fc40003f25270 */
[----:B------:R-:W-:Y:S02]  /*1f60*/  SEL R5, R11, R16, !P0 ;  /* 0x000000100b057207 */ /* 0x000fe40004000000 */
[----:B------:R-:W-:Y:S02]  /*1f70*/  SEL R19, R9, R20, !P1 ;  /* 0x0000001409137207 */ /* 0x000fe40004800000 */
[----:B------:R-:W-:Y:S01]  /*1f80*/  SEL R7, R13, R22, !P1 ;  /* 0x000000160d077207 */ /* 0x000fe20004800000 */
[----:B----4-:R-:W-:-:S04]  /*1f90*/  IMAD.HI.U32 R20, R17, R2, RZ ;  /* 0x0000000211147227 */ /* 0x010fc800078e00ff */
[----:B------:R-:W-:Y:S01]  /*1fa0*/  IMAD.HI.U32 R6, R19, R2, RZ ;  /* 0x0000000213067227 */ /* 0x000fe200078e00ff */
[----:B------:R-:W-:-:S04]  /*1fb0*/  @P3 SHF.R.U32.HI R17, RZ, R3, R20 ;  /* 0x00000003ff113219 */ /* 0x000fc80000011614 */
        /* <DEDUP_REMOVED lines=8> */
[----:B------:R-:W-:-:S04]  /*2040*/  @!P0 IMAD.HI.U32 R16, R7, R2, RZ ;  /* 0x0000000207108227 */ /* 0x000fc800078e00ff */
[----:B------:R-:W-:Y:S01]  /*2050*/  IMAD.MOV R2, RZ, RZ, -R6 ;  /* 0x000000ffff027224 */ /* 0x000fe200078e0a06 */
[----:B------:R-:W-:-:S03]  /*2060*/  @!P0 SHF.R.U32.HI R16, RZ, R3, R16 ;  /* 0x00000003ff108219 */ /* 0x000fc60000011610 */
[----:B------:R-:W-:Y:S01]  /*2070*/  IMAD R2, R26, R2, R5 ;  /* 0x000000021a027224 */ /* 0x000fe200078e0205 */
[----:B------:R-:W-:Y:S02]  /*2080*/  @!P0 SEL R3, R7, R16, !P3 ;  /* 0x0000001007038207 */ /* 0x000fe40005800000 */
[----:B------:R-:W-:-:S03]  /*2090*/  IADD3 R16, PT, PT, -R5, RZ, RZ ;  /* 0x000000ff05107210 */ /* 0x000fc60007ffe1ff */
[--C-:B------:R-:W-:Y:S02]  /*20a0*/  @!P0 IMAD.IADD R6, R6, 0x1, -R3.reuse ;  /* 0x0000000106068824 */ /* 0x100fe400078e0a03 */
[----:B------:R-:W-:Y:S01]  /*20b0*/  @!P0 IMAD R3, R2, R19, R3 ;  /* 0x0000001302038224 */ /* 0x000fe200078e0203 */
[----:B------:R-:W-:Y:S01]  /*20c0*/  IADD3 R2, PT, PT, -R7, RZ, RZ ;  /* 0x000000ff07027210 */ /* 0x000fe20007ffe1ff */
[----:B------:R-:W-:Y:S02]  /*20d0*/  @!P0 IMAD R5, R26, R6, R7 ;  /* 0x000000061a058224 */ /* 0x000fe400078e0207 */
[----:B------:R-:W-:Y:S02]  /*20e0*/  IMAD R11, R4, R16, R11 ;  /* 0x00000010040b7224 */ /* 0x000fe400078e020b */
[----:B------:R-:W-:Y:S02]  /*20f0*/  @!P0 IMAD.MOV.U32 R7, RZ, RZ, R3 ;  /* 0x000000ffff078224 */ /* 0x000fe400078e0003 */
[----:B------:R-:W-:-:S02]  /*2100*/  IMAD R2, R18, R2, R13 ;  /* 0x0000000212027224 */ /* 0x000fc400078e020d */
[----:B------:R-:W-:Y:S02]  /*2110*/  IMAD R11, R5, R4, R11 ;  /* 0x00000004050b7224 */ /* 0x000fe400078e020b */
[----:B------:R-:W-:Y:S02]  /*2120*/  IMAD R13, R7, R18, R2 ;  /* 0x00000012070d7224 */ /* 0x000fe400078e0202 */
.L_x_33:
[----:B------:R-:W1:Y:S02]  /*2130*/  LDCU UR8, c[0x0][0xb30] ;  /* 0x00016600ff0877ac */ /* 0x000e640008000800 */
[----:B-1----:R-:W-:-:S09]  /*2140*/  UISETP.NE.AND UP0, UPT, UR8, 0x1, UPT ;  /* 0x000000010800788c */ /* 0x002fd2000bf05270 */
[----:B------:R-:W-:Y:S05]  /*2150*/  BRA.U UP0, `(.L_x_34) ;  /* 0x0000000100407547 */ /* 0x000fea000b800000 */
[----:B------:R-:W1:Y:S08]  /*2160*/  LDC.64 R4, c[0x0][0xb10] ;  /* 0x0002c400ff047b82 */ /* 0x000e700000000a00 */
[----:B------:R-:W2:Y:S08]  /*2170*/  LDC.64 R2, c[0x0][0xb18] ;  /* 0x0002c600ff027b82 */ /* 0x000eb00000000a00 */
[----:B------:R-:W3:Y:S08]  /*2180*/  LDC R6, c[0x0][0xb20] ;  /* 0x0002c800ff067b82 */ /* 0x000ef00000000800 */
[----:B------:R-:W4:Y:S01]  /*2190*/  LDC R16, c[0x0][0xb0c] ;  /* 0x0002c300ff107b82 */ /* 0x000f220000000800 */
[----:B-1----:R-:W-:-:S05]  /*21a0*/  IMAD.HI.U32 R4, R13, R4, RZ ;  /* 0x000000040d047227 */ /* 0x002fca00078e00ff */
[----:B------:R-:W-:Y:S01]  /*21b0*/  SHF.R.U32.HI R4, RZ, R5, R4 ;  /* 0x00000005ff047219 */ /* 0x000fe20000011604 */
[----:B--2---:R-:W-:Y:S01]  /*21c0*/  IMAD.HI.U32 R3, R11, R3, RZ ;  /* 0x000000030b037227 */ /* 0x004fe200078e00ff */
[----:B------:R-:W-:-:S04]  /*21d0*/  ISETP.NE.AND P0, PT, R2, 0x1, PT ;  /* 0x000000010200780c */ /* 0x000fc80003f05270 */
[----:B---3--:R-:W-:-:S04]  /*21e0*/  SHF.R.U32.HI R6, RZ, R6, R3 ;  /* 0x00000006ff067219 */ /* 0x008fc80000011603 */
[----:B------:R-:W-:Y:S02]  /*21f0*/  SEL R3, R11, R6, !P0 ;  /* 0x000000060b037207 */ /* 0x000fe40004000000 */
[----:B----4-:R-:W-:-:S04]  /*2200*/  ISETP.NE.AND P1, PT, R16, 0x1, PT ;  /* 0x000000011000780c */ /* 0x010fc80003f25270 */
[----:B------:R-:W-:-:S05]  /*2210*/  SEL R4, R13, R4, !P1 ;  /* 0x000000040d047207 */ /* 0x000fca0004800000 */
[----:B------:R-:W-:Y:S02]  /*2220*/  IMAD.IADD R5, R3, 0x1, -R4 ;  /* 0x0000000103057824 */ /* 0x000fe400078e0a04 */
[----:B------:R-:W-:Y:S02]  /*2230*/  IMAD.IADD R3, R4, 0x1, -R3 ;  /* 0x0000000104037824 */ /* 0x000fe400078e0a03 */
[----:B------:R-:W-:Y:S02]  /*2240*/  IMAD R13, R5, R16, R13 ;  /* 0x00000010050d7224 */ /* 0x000fe400078e020d */
[----:B------:R-:W-:-:S07]  /*2250*/  IMAD R11, R3, R2, R11 ;  /* 0x00000002030b7224 */ /* 0x000fce00078e020b */
.L_x_34:
[----:B------:R-:W-:Y:S01]  /*2260*/  VIADD R14, R14, 0x1 ;  /* 0x000000010e0e7836 */ /* 0x000fe20000000000 */
[----:B------:R-:W-:Y:S01]  /*2270*/  PLOP3.LUT P1, PT, PT, PT, PT, 0x80, 0x8 ;  /* 0x000000000008781c */ /* 0x000fe20003f2f070 */
[----:B------:R-:W-:Y:S02]  /*2280*/  IMAD.IADD R21, R13, 0x1, R68 ;  /* 0x000000010d157824 */ /* 0x000fe400078e0244 */
[----:B------:R-:W-:Y:S01]  /*2290*/  IMAD.IADD R20, R11, 0x1, R66 ;  /* 0x000000010b147824 */ /* 0x000fe200078e0242 */
[----:B------:R-:W-:-:S04]  /*22a0*/  ISETP.NE.AND P0, PT, R14, 0x2, PT ;  /* 0x000000020e00780c */ /* 0x000fc80003f05270 */
[----:B------:R-:W-:Y:S02]  /*22b0*/  SEL R3, RZ, 0x1, P0 ;  /* 0x00000001ff037807 */ /* 0x000fe40000000000 */
[----:B------:R-:W-:Y:S02]  /*22c0*/  SEL R14, R14, RZ, P0 ;  /* 0x000000ff0e0e7207 */ /* 0x000fe40000000000 */
[----:B------:R-:W-:Y:S01]  /*22d0*/  LOP3.LUT R12, R12, R3, RZ, 0x3c, !PT ;  /* 0x000000030c0c7212 */ /* 0x000fe200078e3cff */
[----:B------:R-:W-:Y:S06]  /*22e0*/  @P2 BRA `(.L_x_35) ;  /* 0xfffffff000a02947 */ /* 0x000fec000383ffff */
[----:B------:R-:W-:Y:S01]  /*22f0*/  UIADD3 UR4, UPT, UPT, UR4, 0x30, URZ ;  /* 0x0000003004047890 */ /* 0x000fe2000fffe0ff */
[----:B------:R-:W-:-:S03]  /*2300*/  SHF.L.U32 R3, R15, 0x1f, RZ ;  /* 0x0000001f0f037819 */ /* 0x000fc600000006ff */
[----:B------:R-:W-:-:S09]  /*2310*/  ULEA UR5, UR6, UR4, 0x3 ;  /* 0x0000000406057291 */ /* 0x000fd2000f8e18ff */
[----:B------:R-:W1:Y:S02]  /*2320*/  SYNCS.PHASECHK.TRANS64.TRYWAIT P0, [UR5], R3 ;  /* 0x00000003ff0075a7 */ /* 0x000e640008001105 */
[----:B-1----:R-:W-:Y:S05]  /*2330*/  @!P0 BRA `(.L_x_36) ;  /* 0x0000004c00f08947 */ /* 0x002fea0003800000 */
.L_x_122:
[----:B------:R-:W-:-:S04]  /*2340*/  UIADD3 UR6, UPT, UPT, UR6, 0x1, URZ ;  /* 0x0000000106067890 */ /* 0x000fc8000fffe0ff */
[----:B------:R-:W-:-:S04]  /*2350*/  UISETP.NE.AND UP0, UPT, UR6, 0x6, UPT ;  /* 0x000000060600788c */ /* 0x000fc8000bf05270 */
[----:B------:R-:W-:Y:S02]  /*2360*/  USEL UR7, URZ, 0x1, UP0 ;  /* 0x00000001ff077887 */ /* 0x000fe40008000000 */
[----:B------:R-:W-:-:S04]  /*2370*/  USEL UR6, UR6, URZ, UP0 ;  /* 0x000000ff06067287 */ /* 0x000fc80008000000 */
[----:B------:R-:W-:Y:S01]  /*2380*/  ULEA UR5, UR6, UR4, 0x3 ;  /* 0x0000000406057291 */ /* 0x000fe2000f8e18ff */
[----:B------:R-:W-:-:S04]  /*2390*/  LOP3.LUT R2, R15, UR7, RZ, 0x3c, !PT ;  /* 0x000000070f027c12 */ /* 0x000fc8000f8e3cff */
[----:B-1----:R-:W-:-:S04]  /*23a0*/  SHF.L.U32 R3, R2, 0x1f, RZ ;  /* 0x0000001f02037819 */ /* 0x002fc800000006ff */
[----:B------:R-:W1:Y:S02]  /*23b0*/  SYNCS.PHASECHK.TRANS64.TRYWAIT P0, [UR5], R3 ;  /* 0x00000003ff0075a7 */ /* 0x000e640008001105 */
[----:B-1----:R-:W-:Y:S05]  /*23c0*/  @!P0 BRA `(.L_x_37) ;  /* 0x0000004c00e48947 */ /* 0x002fea0003800000 */
.L_x_124:
        /* <DEDUP_REMOVED lines=9> */
.L_x_126:
        /* <DEDUP_REMOVED lines=9> */
.L_x_128:
        /* <DEDUP_REMOVED lines=9> */
.L_x_130:
[----:B------:R-:W-:-:S04]  /*2580*/  UIADD3 UR6, UPT, UPT, UR6, 0x1, URZ ;  /* 0x0000000106067890 */ /* 0x000fc8000fffe0ff */
[----:B------:R-:W-:-:S04]  /*2590*/  UISETP.NE.AND UP0, UPT, UR6, 0x6, UPT ;  /* 0x000000060600788c */ /* 0x000fc8000bf05270 */
[----:B------:R-:W-:Y:S02]  /*25a0*/  USEL UR5, URZ, 0x1, UP0 ;  /* 0x00000001ff057887 */ /* 0x000fe40008000000 */
[----:B------:R-:W-:-:S04]  /*25b0*/  USEL UR6, UR6, URZ, UP0 ;  /* 0x000000ff06067287 */ /* 0x000fc80008000000 */
[----:B------:R-:W-:Y:S01]  /*25c0*/  ULEA UR6, UR6, UR4, 0x3 ;  /* 0x0000000406067291 */ /* 0x000fe2000f8e18ff */
[----:B-1----:R-:W-:-:S04]  /*25d0*/  LOP3.LUT R3, R2, UR5, RZ, 0x3c, !PT ;  /* 0x0000000502037c12 */ /* 0x002fc8000f8e3cff */
[----:B------:R-:W-:Y:S01]  /*25e0*/  SHF.L.U32 R3, R3, 0x1f, RZ ;  /* 0x0000001f03037819 */ /* 0x000fe200000006ff */
[----:B----4-:R-:W-:-:S07]  /*25f0*/  IMAD.U32 R0, RZ, RZ, UR6 ;  /* 0x00000006ff007e24 */ /* 0x010fce000f8e00ff */
.L_x_41:
[----:B-1----:R1:W2:Y:S02]  /*2600*/  SYNCS.PHASECHK.TRANS64.TRYWAIT P0, [R0+URZ], R3 ;  /* 0x00000003000075a7 */ /* 0x0022a400080011ff */
[----:B--2---:R-:W-:Y:S05]  /*2610*/  @!P0 NANOSLEEP.SYNCS 0x989680 ;  /* 0x009896800000895d */ /* 0x004fea0003900000 */
[----:B------:R-:W2:Y:S02]  /*2620*/  @!P0 SYNCS.PHASECHK.TRANS64 P0, [R0+URZ], R3 ;  /* 0x00000003000085a7 */ /* 0x000ea400080010ff */
[----:B--2---:R-:W-:Y:S05]  /*2630*/  @P0 EXIT ;  /* 0x000000000000094d */ /* 0x004fea0003800000 */
[----:B------:R-:W-:Y:S05]  /*2640*/  BRA `(.L_x_41) ;  /* 0xfffffffc00ec7947 */ /* 0x000fea000383ffff */
.L_x_17:
[----:B------:R-:W-:-:S04]  /*2650*/  UISETP.NE.AND UP1, UPT, UR37, URZ, UPT ;  /* 0x000000ff2500728c */ /* 0x000fc8000bf25270 */
[----:B------:R-:W-:-:S09]  /*2660*/  UISETP.NE.OR UP1, UPT, UR8, 0x1, UP1 ;  /* 0x000000010800788c */ /* 0x000fd20008f25670 */
[----:B------:R-:W-:Y:S05]  /*2670*/  BRA.U UP1, `(.L_x_42) ;  /* 0x0000000501487547 */ /* 0x000fea000b800000 */
[----:B------:R-:W-:Y:S01]  /*2680*/  ISETP.NE.AND P2, PT, R2, RZ, PT ;  /* 0x000000ff0200720c */ /* 0x000fe20003f45270 */
[----:B------:R-:W-:Y:S01]  /*2690*/  IMAD.MOV.U32 R12, RZ, RZ, 0x1 ;  /* 0x00000001ff0c7424 */ /* 0x000fe200078e00ff */
[----:B------:R-:W-:Y:S02]  /*26a0*/  CS2R R10, SRZ ;  /* 0x00000000000a7805 */ /* 0x000fe4000001ff00 */
[----:B------:R-:W-:Y:S01]  /*26b0*/  CS2R R8, SRZ ;  /* 0x0000000000087805 */ /* 0x000fe2000001ff00 */
[----:B------:R-:W-:Y:S01]  /*26c0*/  UMOV UR4, 0x400 ;  /* 0x0000040000047882 */ /* 0x000fe20000000000 */
[----:B------:R-:W-:Y:S01]  /*26d0*/  UMOV UR6, URZ ;  /* 0x000000ff00067c82 */ /* 0x000fe20008000000 */
[----:B------:R-:W-:-:S12]  /*26e0*/  ULEA UR37, UR37, UR4, 0x18 ;  /* 0x0000000425257291 */ /* 0x000fd8000f8ec0ff */
.L_x_46:
[----:B------:R-:W-:Y:S02]  /*26f0*/  LEA R0, R8, UR37, 0x3 ;  /* 0x0000002508007c11 */ /* 0x000fe4000f8e18ff */
[----:B------:R-:W-:-:S03]  /*2700*/  SHF.L.U32 R5, R9, 0x1f, RZ ;  /* 0x0000001f09057819 */ /* 0x000fc600000006ff */
[----:B------:R-:W-:Y:S01]  /*2710*/  VIADD R4, R0, 0x110 ;  /* 0x0000011000047836 */ /* 0x000fe20000000000 */
[----:B------:R-:W1:Y:S02]  /*2720*/  SYNCS.PHASECHK.TRANS64.TRYWAIT P0, [R0+URZ+0x100], R5 ;  /* 0x00010005000075a7 */ /* 0x000e6400080011ff */
[----:B-1----:R-:W-:Y:S05]  /*2730*/  @!P0 BRA `(.L_x_43) ;  /* 0x0000004c00688947 */ /* 0x002fea0003800000 */
.L_x_131:
[----:B------:R-:W-:Y:S01]  /*2740*/  ULEA UR5, UR6, UR37, 0x3 ;  /* 0x0000002506057291 */ /* 0x000fe2000f8e18ff */
[----:B------:R-:W-:Y:S02]  /*2750*/  PRMT R4, RZ, 0x654, R4 ;  /* 0x00000654ff047816 */ /* 0x000fe40000000004 */
[----:B-1----:R-:W-:Y:S01]  /*2760*/  SHF.L.U32 R5, R12, 0x1f, RZ ;  /* 0x0000001f0c057819 */ /* 0x002fe200000006ff */
[----:B------:R-:W-:Y:S01]  /*2770*/  UIADD3 UR4, UPT, UPT, UR5, 0xa0, URZ ;  /* 0x000000a005047890 */ /* 0x000fe2000fffe0ff */
[----:B------:R1:W-:Y:S05]  /*2780*/  SYNCS.ARRIVE.TRANS64.RED.A1T0 RZ, [R4+URZ], RZ ;  /* 0x000000ff04ff79a7 */ /* 0x0003ea00081004ff */
[----:B------:R-:W-:Y:S01]  /*2790*/  IMAD.U32 R7, RZ, RZ, UR4 ;  /* 0x00000004ff077e24 */ /* 0x000fe2000f8e00ff */
[----:B------:R-:W2:Y:S04]  /*27a0*/  SYNCS.PHASECHK.TRANS64.TRYWAIT P0, [UR5+0xb0], R5 ;  /* 0x0000b005ff0075a7 */ /* 0x000ea80008001105 */
[----:B------:R-:W-:Y:S01]  /*27b0*/  PRMT R6, R2, 0x654, R7 ;  /* 0x0000065402067816 */ /* 0x000fe20000000007 */
[----:B-1----:R-:W-:Y:S01]  /*27c0*/  @!P2 IMAD.MOV.U32 R4, RZ, RZ, 0x10 ;  /* 0x00000010ff04a424 */ /* 0x002fe200078e00ff */
[----:B--2---:R-:W-:Y:S06]  /*27d0*/  @!P0 BRA `(.L_x_44) ;  /* 0x0000004c00548947 */ /* 0x004fec0003800000 */
.L_x_133:
[----:B------:R-:W-:Y:S01]  /*27e0*/  ULEA UR4, UR6, UR37, 0x4 ;  /* 0x0000002506047291 */ /* 0x000fe2000f8e20ff */
[----:B------:R-:W-:Y:S01]  /*27f0*/  SEL R3, R6, R3, !P2 ;  /* 0x0000000306037207 */ /* 0x000fe20005000000 */
[----:B------:R-:W-:Y:S01]  /*2800*/  UIADD3 UR5, UPT, UPT, UR5, 0xa0, URZ ;  /* 0x000000a005057890 */ /* 0x000fe2000fffe0ff */
[----:B-1----:R-:W-:Y:S01]  /*2810*/  LEA R0, R11, UR37, 0x3 ;  /* 0x000000250b007c11 */ /* 0x002fe2000f8e18ff */
[----:B------:R-:W-:Y:S01]  /*2820*/  UIADD3 UR4, UPT, UPT, UR4, 0x130, URZ ;  /* 0x0000013004047890 */ /* 0x000fe2000fffe0ff */
[----:B------:R-:W-:Y:S01]  /*2830*/  SHF.L.U32 R5, R10, 0x1f, RZ ;  /* 0x0000001f0a057819 */ /* 0x000fe200000006ff */
[----:B------:R1:W-:Y:S01]  /*2840*/  @!P2 SYNCS.ARRIVE.TRANS64.RED RZ, [R3+URZ], R4 ;  /* 0x0000000403ffa9a7 */ /* 0x0003e200080004ff */
[----:B------:R-:W-:Y:S01]  /*2850*/  UIADD3 UR6, UPT, UPT, UR6, 0x1, URZ ;  /* 0x0000000106067890 */ /* 0x000fe2000fffe0ff */
[----:B------:R-:W-:-:S03]  /*2860*/  VIADD R8, R8, 0x1 ;  /* 0x0000000108087836 */ /* 0x000fc60000000000 */
[----:B------:R-:W-:Y:S02]  /*2870*/  UISETP.NE.AND UP0, UPT, UR6, 0x2, UPT ;  /* 0x000000020600788c */ /* 0x000fe4000bf05270 */
[----:B------:R-:W-:Y:S06]  /*2880*/  UGETNEXTWORKID.BROADCAST [UR4], [UR5] ;  /* 0x00000000040073ca */ /* 0x000fec0008000100 */
[----:B------:R-:W-:Y:S01]  /*2890*/  USEL UR4, URZ, 0x1, UP0 ;  /* 0x00000001ff047887 */ /* 0x000fe20008000000 */
[----:B------:R-:W-:Y:S01]  /*28a0*/  ISETP.NE.AND P0, PT, R8, 0x2, PT ;  /* 0x000000020800780c */ /* 0x000fe20003f05270 */
[----:B------:R-:W-:Y:S01]  /*28b0*/  USEL UR6, UR6, URZ, UP0 ;  /* 0x000000ff06067287 */ /* 0x000fe20008000000 */
[----:B------:R-:W2:Y:S03]  /*28c0*/  SYNCS.PHASECHK.TRANS64.TRYWAIT P1, [R0+URZ+0xa0], R5 ;  /* 0x0000a005000075a7 */ /* 0x000ea600080211ff */
[----:B------:R-:W-:Y:S01]  /*28d0*/  LOP3.LUT R12, R12, UR4, RZ, 0x3c, !PT ;  /* 0x000000040c0c7c12 */ /* 0x000fe2000f8e3cff */
[----:B-12---:R-:W-:Y:S07]  /*28e0*/  @!P1 BRA `(.L_x_45) ;  /* 0x0000004c00289947 */ /* 0x006fee0003800000 */
.L_x_134:
[C---:B------:R-:W-:Y:S01]  /*28f0*/  LEA R4, R11.reuse, UR37, 0x4 ;  /* 0x000000250b047c11 */ /* 0x040fe2000f8e20ff */
[----:B-1----:R-:W-:Y:S01]  /*2900*/  VIADD R0, R0, 0xb0 ;  /* 0x000000b000007836 */ /* 0x002fe20000000000 */
[----:B------:R-:W-:Y:S01]  /*2910*/  SEL R8, R8, RZ, P0 ;  /* 0x000000ff08087207 */ /* 0x000fe20000000000 */
[----:B------:R-:W-:-:S03]  /*2920*/  VIADD R11, R11, 0x1 ;  /* 0x000000010b0b7836 */ /* 0x000fc60000000000 */
[----:B------:R-:W1:Y:S01]  /*2930*/  LDS.128 R4, [R4+0x130] ;  /* 0x0001300004047984 */ /* 0x000e620000000c00 */
[----:B------:R-:W-:Y:S02]  /*2940*/  PRMT R0, RZ, 0x654, R0 ;  /* 0x00000654ff007816 */ /* 0x000fe40000000000 */
[C---:B------:R-:W-:Y:S01]  /*2950*/  ISETP.NE.AND P1, PT, R11.reuse, 0x2, PT ;  /* 0x000000020b00780c */ /* 0x040fe20003f25270 */
[----:B------:R-:W-:Y:S01]  /*2960*/  @!PT LDS RZ, [RZ] ;  /* 0x00000000fffff984 */ /* 0x000fe20000000800 */
[----:B------:R-:W-:Y:S01]  /*2970*/  @!PT LDS RZ, [RZ] ;  /* 0x00000000fffff984 */ /* 0x000fe20000000800 */
[----:B------:R-:W-:Y:S01]  /*2980*/  @!PT LDS RZ, [RZ] ;  /* 0x00000000fffff984 */ /* 0x000fe20000000800 */
[----:B------:R-:W-:Y:S01]  /*2990*/  @!PT LDS RZ, [RZ] ;  /* 0x00000000fffff984 */ /* 0x000fe20000000800 */
[----:B------:R2:W-:Y:S06]  /*29a0*/  MEMBAR.ALL.CTA ;  /* 0x0000000000007992 */ /* 0x0005ec0000008000 */
[----:B--2---:R-:W2:Y:S01]  /*29b0*/  FENCE.VIEW.ASYNC.S ;  /* 0x00000000000073c6 */ /* 0x004ea20000000000 */
[----:B------:R-:W-:Y:S01]  /*29c0*/  SEL R11, R11, RZ, P1 ;  /* 0x000000ff0b0b7207 */ /* 0x000fe20000800000 */
[----:B--2---:R2:W-:Y:S01]  /*29d0*/  SYNCS.ARRIVE.TRANS64.RED.A1T0 RZ, [R0+URZ], RZ ;  /* 0x000000ff00ff79a7 */ /* 0x0045e200081004ff */
[----:B-1----:R-:W-:-:S02]  /*29e0*/  LOP3.LUT P3, RZ, R6, 0x1, RZ, 0xc0, !PT ;  /* 0x0000000106ff7812 */ /* 0x002fc4000786c0ff */
[----:B------:R-:W-:-:S04]  /*29f0*/  SEL R5, RZ, 0x1, P1 ;  /* 0x00000001ff057807 */ /* 0x000fc80000800000 */
[----:B------:R-:W-:Y:S02]  /*2a00*/  LOP3.LUT R10, R10, R5, RZ, 0x3c, !PT ;  /* 0x000000050a0a7212 */ /* 0x000fe400078e3cff */
[----:B--2---:R-:W-:-:S04]  /*2a10*/  SEL R0, RZ, 0x1, P0 ;  /* 0x00000001ff007807 */ /* 0x004fc80000000000 */
[----:B------:R-:W-:Y:S01]  /*2a20*/  LOP3.LUT R9, R9, R0, RZ, 0x3c, !PT ;  /* 0x0000000009097212 */ /* 0x000fe200078e3cff */
[----:B------:R-:W-:Y:S06]  /*2a30*/  @P3 BRA `(.L_x_46) ;  /* 0xfffffffc002c3947 */ /* 0x000fec000383ffff */
[----:B------:R-:W-:Y:S01]  /*2a40*/  ULEA UR5, UR6, UR37, 0x3 ;  /* 0x0000002506057291 */ /* 0x000fe2000f8e18ff */
[----:B------:R-:W-:-:S08]  /*2a50*/  SHF.L.U32 R3, R12, 0x1f, RZ ;  /* 0x0000001f0c037819 */ /* 0x000fd000000006ff */
[----:B------:R-:W1:Y:S02]  /*2a60*/  SYNCS.PHASECHK.TRANS64 P0, [UR5+0xb0], R3 ;  /* 0x0000b003ff0075a7 */ /* 0x000e640008001005 */
[----:B-1----:R-:W-:Y:S05]  /*2a70*/  @P0 BRA `(.L_x_47) ;  /* 0x0000000000080947 */ /* 0x002fea0003800000 */
[----:B------:R-:W1:Y:S02]  /*2a80*/  SYNCS.PHASECHK.TRANS64.TRYWAIT P0, [UR5+0xb0], R3 ;  /* 0x0000b003ff0075a7 */ /* 0x000e640008001105 */
[----:B-1----:R-:W-:Y:S05]  /*2a90*/  @!P0 BRA `(.L_x_48) ;  /* 0x0000004800d08947 */ /* 0x002fea0003800000 */
.L_x_47:
[----:B------:R-:W-:-:S04]  /*2aa0*/  UIADD3 UR4, UPT, UPT, UR6, 0x1, URZ ;  /* 0x0000000106047890 */ /* 0x000fc8000fffe0ff */
[----:B------:R-:W-:-:S04]  /*2ab0*/  UISETP.NE.AND UP0, UPT, UR4, 0x2, UPT ;  /* 0x000000020400788c */ /* 0x000fc8000bf05270 */
[----:B------:R-:W-:Y:S02]  /*2ac0*/  USEL UR7, URZ, 0x1, UP0 ;  /* 0x00000001ff077887 */ /* 0x000fe40008000000 */
[----:B------:R-:W-:-:S04]  /*2ad0*/  USEL UR4, UR4, URZ, UP0 ;  /* 0x000000ff04047287 */ /* 0x000fc80008000000 */
[----:B------:R-:W-:Y:S01]  /*2ae0*/  ULEA UR4, UR4, UR37, 0x3 ;  /* 0x0000002504047291 */ /* 0x000fe2000f8e18ff */
[----:B-1----:R-:W-:-:S04]  /*2af0*/  LOP3.LUT R3, R12, UR7, RZ, 0x3c, !PT ;  /* 0x000000070c037c12 */ /* 0x002fc8000f8e3cff */
[----:B------:R-:W-:-:S04]  /*2b00*/  SHF.L.U32 R0, R3, 0x1f, RZ ;  /* 0x0000001f03007819 */ /* 0x000fc800000006ff */
[----:B------:R-:W1:Y:S02]  /*2b10*/  SYNCS.PHASECHK.TRANS64 P0, [UR4+0xb0], R0 ;  /* 0x0000b000ff0075a7 */ /* 0x000e640008001004 */
[----:B-1----:R-:W-:Y:S05]  /*2b20*/  @P0 EXIT ;  /* 0x000000000000094d */ /* 0x002fea0003800000 */
[----:B------:R-:W-:Y:S02]  /*2b30*/  SHF.L.U32 R3, R3, 0x1f, RZ ;  /* 0x0000001f03037819 */ /* 0x000fe400000006ff */
[----:B------:R-:W-:-:S07]  /*2b40*/  MOV R0, UR4 ;  /* 0x0000000400007c02 */ /* 0x000fce0008000f00 */
.L_x_49:
[----:B-1----:R1:W2:Y:S02]  /*2b50*/  SYNCS.PHASECHK.TRANS64.TRYWAIT P0, [R0+URZ+0xb0], R3 ;  /* 0x0000b003000075a7 */ /* 0x0022a400080011ff */
[----:B--2---:R-:W-:Y:S05]  /*2b60*/  @!P0 NANOSLEEP.SYNCS 0x989680 ;  /* 0x009896800000895d */ /* 0x004fea0003900000 */
[----:B------:R-:W2:Y:S02]  /*2b70*/  @!P0 SYNCS.PHASECHK.TRANS64 P0, [R0+URZ+0xb0], R3 ;  /* 0x0000b003000085a7 */ /* 0x000ea400080010ff */
[----:B--2---:R-:W-:Y:S05]  /*2b80*/  @P0 EXIT ;  /* 0x000000000000094d */ /* 0x004fea0003800000 */
[----:B------:R-:W-:Y:S05]  /*2b90*/  BRA `(.L_x_49) ;  /* 0xfffffffc00ec7947 */ /* 0x000fea000383ffff */
.L_x_42:
[----:B------:R-:W-:-:S09]  /*2ba0*/  UISETP.NE.AND UP1, UPT, UR8, URZ, UPT ;  /* 0x000000ff0800728c */ /* 0x000fd2000bf25270 */
[----:B------:R-:W-:Y:S05]  /*2bb0*/  BRA.U UP1, `(.L_x_50) ;  /* 0x0000000d01cc7547 */ /* 0x000fea000b800000 */
[----:B------:R-:W-:Y:S01]  /*2bc0*/  UMOV UR4, 0x40 ;  /* 0x0000004000047882 */ /* 0x000fe20000000000 */
[----:B------:R-:W-:Y:S01]  /*2bd0*/  NOP ;  /* 0x0000000000007918 */ /* 0x000fe20000000000 */
[----:B------:R-:W-:Y:S01]  /*2be0*/  ULEA UR4, UR37, UR4, 0x18 ;  /* 0x0000000425047291 */ /* 0x000fe2000f8ec0ff */
[----:B------:R-:W-:Y:S02]  /*2bf0*/  UMOV UR5, 0x400 ;  /* 0x0000040000057882 */ /* 0x000fe40000000000 */
[----:B------:R-:W-:-:S06]  /*2c00*/  ULEA UR37, UR37, UR5, 0x18 ;  /* 0x0000000525257291 */ /* 0x000fcc000f8ec0ff */
[----:B------:R-:W1:Y:S02]  /*2c10*/  LDS.U8 R0, [UR4+0x1c] ;  /* 0x00001c04ff007984 */ /* 0x000e640008000000 */
[----:B-1----:R-:W-:-:S13]  /*2c20*/  ISETP.NE.AND P0, PT, R0, RZ, PT ;  /* 0x000000ff0000720c */ /* 0x002fda0003f05270 */
[----:B------:R-:W-:Y:S05]  /*2c30*/  @P0 BRA `(.L_x_51) ;  /* 0x0000000000580947 */ /* 0x000fea0003800000 */
[----:B------:R-:W-:-:S13]  /*2c40*/  ELECT P0, URZ, PT ;  /* 0x0000000000ff782f */ /* 0x000fda0003800000 */
[----:B------:R-:W-:Y:S05]  /*2c50*/  @!P0 BRA `(.L_x_52) ;  /* 0x0000000000608947 */ /* 0x000fea0003800000 */
[----:B------:R-:W-:Y:S01]  /*2c60*/  UMOV UR5, 0x10 ;  /* 0x0000001000057882 */ /* 0x000fe20000000000 */
[----:B------:R-:W-:Y:S01]  /*2c70*/  HFMA2 R0, -RZ, RZ, 0, 5.9604644775390625e-08 ;  /* 0x00000001ff007431 */ /* 0x000fe200000001ff */
[----:B------:R-:W-:-:S03]  /*2c80*/  MOV R2, 0xffff ;  /* 0x0000ffff00027802 */ /* 0x000fc60000000f00 */
[----:B------:R-:W-:Y:S04]  /*2c90*/  DEPBAR.LE SB1, 0x36 ;  /* 0x00009d800000791a */ /* 0x000fe80000000000 */
[----:B------:R-:W1:Y:S02]  /*2ca0*/  UTCATOMSWS.FIND_AND_SET.ALIGN UP0, UR5, UR5 ;  /* 0x00000005000575e3 */ /* 0x000e640008000800 */
[----:B-1----:R-:W-:Y:S01]  /*2cb0*/  MOV R3, UR5 ;  /* 0x0000000500037c02 */ /* 0x002fe20008000f00 */
[----:B------:R-:W-:Y:S06]  /*2cc0*/  BRA.U UP0, `(.L_x_53) ;  /* 0x0000000100187547 */ /* 0x000fec000b800000 */
.L_x_54:
[----:B------:R-:W-:Y:S05]  /*2cd0*/  NANOSLEEP 0x64 ;  /* 0x000000640000795d */ /* 0x000fea0003800000 */
[----:B------:R-:W-:-:S05]  /*2ce0*/  UMOV UR5, 0x10 ;  /* 0x0000001000057882 */ /* 0x000fca0000000000 */
[----:B------:R-:W-:Y:S04]  /*2cf0*/  DEPBAR.LE SB1, 0x36 ;  /* 0x00009d800000791a */ /* 0x000fe80000000000 */
[----:B------:R-:W1:Y:S02]  /*2d00*/  UTCATOMSWS.FIND_AND_SET.ALIGN UP0, UR5, UR5 ;  /* 0x00000005000575e3 */ /* 0x000e640008000800 */
[----:B-1----:R-:W-:Y:S01]  /*2d10*/  MOV R3, UR5 ;  /* 0x0000000500037c02 */ /* 0x002fe20008000f00 */
[----:B------:R-:W-:Y:S05]  /*2d20*/  BRA.U !UP0, `(.L_x_54) ;  /* 0xfffffffd08e87547 */ /* 0x000fea000b83ffff */
.L_x_53:
[-C--:B------:R-:W-:Y:S02]  /*2d30*/  SHF.L.U32 R2, R2, R3.reuse, RZ ;  /* 0x0000000302027219 */ /* 0x080fe400000006ff */
[----:B------:R-:W-:Y:S01]  /*2d40*/  SHF.L.U32 R0, R0, R3, RZ ;  /* 0x0000000300007219 */ /* 0x000fe200000006ff */
[----:B------:R-:W-:Y:S02]  /*2d50*/  IMAD.SHL.U32 R3, R3, 0x20, RZ ;  /* 0x0000002003037824 */ /* 0x000fe400078e00ff */
[----:B------:R1:W-:Y:S04]  /*2d60*/  ATOMS.OR RZ, [UR4+0x14], R2 ;  /* 0x00001402ffff798c */ /* 0x0003e8000b000004 */
[----:B------:R1:W-:Y:S04]  /*2d70*/  ATOMS.OR RZ, [UR4+0x18], R0 ;  /* 0x00001800ffff798c */ /* 0x0003e8000b000004 */
[----:B------:R1:W-:Y:S01]  /*2d80*/  STS [UR37+0x150], R3 ;  /* 0x00015003ff007988 */ /* 0x0003e20008000825 */
[----:B------:R-:W-:Y:S05]  /*2d90*/  BRA `(.L_x_52) ;  /* 0x0000000000107947 */ /* 0x000fea0003800000 */
.L_x_51:
[----:B------:R-:W-:Y:S02]  /*2da0*/  MOV R0, 0xffffffff ;  /* 0xffffffff00007802 */ /* 0x000fe40000000f00 */
[----:B------:R-:W-:-:S03]  /*2db0*/  MOV R2, 0x2de0 ;  /* 0x00002de000027802 */ /* 0x000fc60000000f00 */
[----:B------:R1:W-:Y:S04]  /*2dc0*/  STS [UR37+0x150], R0 ;  /* 0x00015000ff007988 */ /* 0x0003e80008000825 */
[----:B-1-3-5:R-:W-:Y:S05]  /*2dd0*/  CALL.REL.NOINC `($__internal_1_$__cuda_sm10x_tcgen05_guardrail_trap_phase_invalid_during_alloc) ;  /* 0x0000004c00a47944 */ /* 0x02afea0003c00000 */
.L_x_52:
[----:B------:R-:W-:Y:S05]  /*2de0*/  WARPSYNC.ALL ;  /* 0x0000000000007948 */ /* 0x000fea0003800000 */
[----:B------:R-:W2:Y:S01]  /*2df0*/  S2UR UR5, SR_CgaCtaId ;  /* 0x00000000000579c3 */ /* 0x000ea20000008800 */
[----:B------:R-:W-:Y:S01]  /*2e00*/  UMOV UR4, 0x400 ;  /* 0x0000040000047882 */ /* 0x000fe20000000000 */
[----:B------:R-:W-:-:S06]  /*2e10*/  NOP ;  /* 0x0000000000007918 */ /* 0x000fcc0000000000 */
[----:B------:R-:W-:Y:S06]  /*2e20*/  BAR.ARV 0x6, 0xa0 ;  /* 0x0182800000007b1d */ /* 0x000fec0000002000 */
[----:B------:R-:W4:Y:S01]  /*2e30*/  LDCU UR7, c[0x0][0x38c] ;  /* 0x00007180ff0777ac */ /* 0x000f220008000800 */
[----:B------:R-:W-:Y:S01]  /*2e40*/  IMAD.MOV.U32 R11, RZ, RZ, 0x1 ;  /* 0x00000001ff0b7424 */ /* 0x000fe200078e00ff */
[----:B------:R-:W-:Y:S01]  /*2e50*/  CS2R R8, SRZ ;  /* 0x0000000000087805 */ /* 0x000fe2000001ff00 */
[----:B------:R-:W-:Y:S01]  /*2e60*/  IMAD.MOV.U32 R10, RZ, RZ, RZ ;  /* 0x000000ffff0a7224 */ /* 0x000fe200078e00ff */
[----:B------:R-:W3:Y:S01]  /*2e70*/  LDCU UR6, c[0x0][0x38c] ;  /* 0x00007180ff0677ac */ /* 0x000ee20008000800 */
[----:B------:R-:W-:Y:S01]  /*2e80*/  UMOV UR15, URZ ;  /* 0x000000ff000f7c82 */ /* 0x000fe20008000000 */
[----:B------:R-:W-:Y:S01]  /*2e90*/  UMOV UR14, URZ ;  /* 0x000000ff000e7c82 */ /* 0x000fe20008000000 */
[----:B--2---:R-:W-:Y:S01]  /*2ea0*/  ULEA UR5, UR5, UR4, 0x18 ;  /* 0x0000000405057291 */ /* 0x004fe2000f8ec0ff */
[----:B------:R-:W-:Y:S01]  /*2eb0*/  UMOV UR24, 0x0 ;  /* 0x0000000000187882 */ /* 0x000fe20000000000 */
[----:B------:R-:W-:-:S02]  /*2ec0*/  UMOV UR25, 0x4100910 ;  /* 0x0410091000197882 */ /* 0x000fc40000000000 */
[----:B------:R-:W-:Y:S02]  /*2ed0*/  UIADD3 UR10, UPT, UPT, UR5, 0x6800, URZ ;  /* 0x00006800050a7890 */ /* 0x000fe4000fffe0ff */
[----:B------:R-:W-:Y:S02]  /*2ee0*/  UIADD3 UR11, UPT, UPT, UR5, 0x12800, URZ ;  /* 0x00012800050b7890 */ /* 0x000fe4000fffe0ff */
[----:B----4-:R-:W-:Y:S01]  /*2ef0*/  UIADD3 UR7, UPT, UPT, UR7, 0x1f, URZ ;  /* 0x0000001f07077890 */ /* 0x010fe2000fffe0ff */
[----:B-1----:R-:W1:Y:S01]  /*2f00*/  LDS R0, [UR5+0x150] ;  /* 0x00015005ff007984 */ /* 0x002e620008000800 */
[----:B------:R-:W-:Y:S02]  /*2f10*/  USHF.R.U32.HI UR10, URZ, 0x4, UR10 ;  /* 0x00000004ff0a7899 */ /* 0x000fe4000801160a */
[----:B------:R-:W-:Y:S02]  /*2f20*/  USHF.R.S32.HI UR4, URZ, 0x1f, UR7 ;  /* 0x0000001fff047899 */ /* 0x000fe40008011407 */
[----:B------:R-:W-:-:S02]  /*2f30*/  USHF.R.U32.HI UR11, URZ, 0x4, UR11 ;  /* 0x00000004ff0b7899 */ /* 0x000fc4000801160b */
[----:B------:R-:W-:Y:S02]  /*2f40*/  ULEA.HI UR4, UR4, UR7, URZ, 0x5 ;  /* 0x0000000704047291 */ /* 0x000fe4000f8f28ff */
[----:B------:R-:W-:Y:S02]  /*2f50*/  ULOP3.LUT UR10, UR10, 0x3fff, URZ, 0xc0, !UPT ;  /* 0x00003fff0a0a7892 */ /* 0x000fe4000f8ec0ff */
[----:B------:R-:W-:Y:S02]  /*2f60*/  USHF.R.S32.HI UR4, URZ, 0x5, UR4 ;  /* 0x00000005ff047899 */ /* 0x000fe40008011404 */
[----:B------:R-:W-:Y:S02]  /*2f70*/  ULOP3.LUT UR11, UR11, 0x3fff, URZ, 0xc0, !UPT ;  /* 0x00003fff0b0b7892 */ /* 0x000fe4000f8ec0ff */
[----:B------:R-:W-:Y:S01]  /*2f80*/  UISETP.LT.AND UP0, UPT, UR4, 0x1, UPT ;  /* 0x000000010400788c */ /* 0x000fe2000bf01270 */
[----:B------:R-:W-:Y:S01]  /*2f90*/  UMOV UR22, 0x0 ;  /* 0x0000000000167882 */ /* 0x000fe20000000000 */
[----:B------:R-:W-:-:S02]  /*2fa0*/  UMOV UR23, 0x4100910 ;  /* 0x0410091000177882 */ /* 0x000fc40000000000 */
[----:B------:R-:W-:Y:S02]  /*2fb0*/  USEL UR9, UR4, 0x1, !UP0 ;  /* 0x0000000104097887 */ /* 0x000fe4000c000000 */
[----:B------:R-:W-:Y:S02]  /*2fc0*/  ULOP3.LUT UR10, UR10, 0x10000, URZ, 0xfc, !UPT ;  /* 0x000100000a0a7892 */ /* 0x000fe4000f8efcff */
[----:B------:R-:W-:Y:S02]  /*2fd0*/  ULOP3.LUT UR11, UR11, 0x10000, URZ, 0xfc, !UPT ;  /* 0x000100000b0b7892 */ /* 0x000fe4000f8efcff */
[----:B------:R-:W-:Y:S02]  /*2fe0*/  UIADD3 UR9, UPT, UPT, -UR9, URZ, URZ ;  /* 0x000000ff09097290 */ /* 0x000fe4000fffe1ff */
[----:B---3--:R-:W-:Y:S01]  /*2ff0*/  UISETP.GE.AND UP3, UPT, UR6, 0x1, UPT ;  /* 0x000000010600788c */ /* 0x008fe2000bf66270 */
[----:B------:R-:W-:Y:S01]  /*3000*/  UMOV UR20, 0x0 ;  /* 0x0000000000147882 */ /* 0x000fe20000000000 */
[----:B------:R-:W-:Y:S01]  /*3010*/  UMOV UR21, 0x4100910 ;  /* 0x0410091000157882 */ /* 0x000fe20000000000 */
[----:B------:R-:W-:Y:S01]  /*3020*/  UMOV UR18, 0x0 ;  /* 0x0000000000127882 */ /* 0x000fe20000000000 */
[----:B------:R-:W-:Y:S01]  /*3030*/  UMOV UR19, 0x4100910 ;  /* 0x0410091000137882 */ /* 0x000fe20000000000 */
[----:B-1----:R-:W-:-:S15]  /*3040*/  R2UR UR16, R0 ;  /* 0x00000000001072ca */ /* 0x002fde00000e0000 */
.L_x_61:
[----:B------:R-:W-:Y:S02]  /*3050*/  LEA R0, R10, UR5, 0x3 ;  /* 0x000000050a007c11 */ /* 0x000fe4000f8e18ff */
[----:B------:R-:W-:Y:S02]  /*3060*/  SHF.L.U32 R5, R9, 0x1f, RZ ;  /* 0x0000001f09057819 */ /* 0x000fe400000006ff */
[----:B------:R-:W-:Y:S01]  /*3070*/  PLOP3.LUT P0, PT, PT, PT, UP3, 0x80, 0x8 ;  /* 0x000000000008781c */ /* 0x000fe20003f0f038 */
[----:B------:R-:W-:Y:S01]  /*3080*/  VIADD R3, R0, 0xb0 ;  /* 0x000000b000037836 */ /* 0x000fe20000000000 */
[----:B-1----:R-:W1:Y:S02]  /*3090*/  SYNCS.PHASECHK.TRANS64.TRYWAIT P1, [R0+URZ+0xa0], R5 ;  /* 0x0000a005000075a7 */ /* 0x002e6400080211ff */
[----:B-1-3--:R-:W-:Y:S09]  /*30a0*/  @!P1 BRA `(.L_x_55) ;  /* 0x0000004400649947 */ /* 0x00aff20003800000 */
.L_x_136:
[----:B------:R-:W-:Y:S01]  /*30b0*/  LEA R4, R10, UR5, 0x4 ;  /* 0x000000050a047c11 */ /* 0x000fe2000f8e20ff */
[----:B------:R-:W-:Y:S01]  /*30c0*/  @UP3 ULEA UR6, UR14, UR5, 0x3 ;  /* 0x000000050e063291 */ /* 0x000fe2000f8e18ff */
[----:B------:R-:W-:Y:S01]  /*30d0*/  PLOP3.LUT P2, PT, PT, PT, PT, 0x80, 0x8 ;  /* 0x000000000008781c */ /* 0x000fe20003f4f070 */
[----:B------:R-:W-:Y:S01]  /*30e0*/  ULEA UR7, UR15, UR5, 0x3 ;  /* 0x000000050f077291 */ /* 0x000fe2000f8e18ff */
[----:B------:R-:W-:Y:S02]  /*30f0*/  PRMT R3, RZ, 0x654, R3 ;  /* 0x00000654ff037816 */ /* 0x000fe40000000003 */
[----:B-1----:R-:W1:Y:S01]  /*3100*/  LDS.128 R4, [R4+0x130] ;  /* 0x0001300004047984 */ /* 0x002e620000000c00 */
[----:B------:R-:W-:Y:S02]  /*3110*/  @P0 SHF.L.U32 R2, R8, 0x1f, RZ ;  /* 0x0000001f08020819 */ /* 0x000fe400000006ff */
[----:B------:R-:W-:Y:S01]  /*3120*/  SHF.L.U32 R0, R11, 0x1f, RZ ;  /* 0x0000001f0b007819 */ /* 0x000fe200000006ff */
[----:B------:R-:W-:Y:S01]  /*3130*/  @!PT LDS RZ, [RZ] ;  /* 0x00000000fffff984 */ /* 0x000fe20000000800 */
[----:B------:R-:W-:Y:S01]  /*3140*/  @!PT LDS RZ, [RZ] ;  /* 0x00000000fffff984 */ /* 0x000fe20000000800 */
[----:B------:R-:W-:Y:S01]  /*3150*/  @!PT LDS RZ, [RZ] ;  /* 0x00000000fffff984 */ /* 0x000fe20000000800 */
[----:B------:R-:W-:Y:S01]  /*3160*/  @!PT LDS RZ, [RZ] ;  /* 0x00000000fffff984 */ /* 0x000fe20000000800 */
[----:B------:R2:W-:Y:S06]  /*3170*/  MEMBAR.ALL.CTA ;  /* 0x0000000000007992 */ /* 0x0005ec0000008000 */
[----:B--2---:R-:W2:Y:S02]  /*3180*/  FENCE.VIEW.ASYNC.S ;  /* 0x00000000000073c6 */ /* 0x004ea40000000000 */
[----:B--2---:R2:W-:Y:S01]  /*3190*/  SYNCS.ARRIVE.TRANS64.RED.A1T0 RZ, [R3+URZ], RZ ;  /* 0x000000ff03ff79a7 */ /* 0x0045e200081004ff */
[----:B------:R2:W3:Y:S01]  /*31a0*/  @P0 SYNCS.PHASECHK.TRANS64.TRYWAIT P2, [UR6], R2 ;  /* 0x00000002ff0005a7 */ /* 0x0004e20008041106 */
[----:B------:R-:W-:Y:S01]  /*31b0*/  ULEA.HI UR6, UR15, UR15, URZ, 0x1 ;  /* 0x0000000f0f067291 */ /* 0x000fe2000f8f08ff */
[----:B-1----:R-:W-:-:S03]  /*31c0*/  LOP3.LUT P1, RZ, R6, 0x1, RZ, 0xc0, !PT ;  /* 0x0000000106ff7812 */ /* 0x002fc6000782c0ff */
[----:B------:R-:W-:Y:S02]  /*31d0*/  USHF.L.U32 UR8, UR6, 0x5, URZ ;  /* 0x0000000506087899 */ /* 0x000fe400080006ff */
[----:B------:R-:W-:Y:S02]  /*31e0*/  ULOP3.LUT UR6, UR6, 0xffe, URZ, 0xc0, !UPT ;  /* 0x00000ffe06067892 */ /* 0x000fe4000f8ec0ff */
[----:B------:R-:W-:Y:S02]  /*31f0*/  ULOP3.LUT UR8, UR8, 0xffffffc0, URZ, 0xc0, !UPT ;  /* 0xffffffc008087892 */ /* 0x000fe4000f8ec0ff */
[----:B------:R-:W-:Y:S02]  /*3200*/  UIADD3 UR6, UPT, UPT, -UR6, UR15, URZ ;  /* 0x0000000f06067290 */ /* 0x000fe4000fffe1ff */
[----:B------:R-:W-:Y:S01]  /*3210*/  UIADD3 UR8, UPT, UPT, UR16, UR8, URZ ;  /* 0x0000000810087290 */ /* 0x000fe2000fffe0ff */
[----:B------:R-:W1:Y:S03]  /*3220*/  SYNCS.PHASECHK.TRANS64.TRYWAIT P0, [UR7+0xe0], R0 ;  /* 0x0000e000ff0075a7 */ /* 0x000e660008001107 */
[----:B------:R-:W-:Y:S01]  /*3230*/  ULEA UR8, UR6, UR8, 0x14 ;  /* 0x0000000806087291 */ /* 0x000fe2000f8ea0ff */
[----:B-123--:R-:W-:Y:S11]  /*3240*/  @!P0 BRA `(.L_x_56) ;  /* 0x0000004400108947 */ /* 0x00eff60003800000 */
.L_x_138:
[----:B------:R-:W-:Y:S01]  /*3250*/  IADD3 R10, PT, PT, R10, 0x1, RZ ;  /* 0x000000010a0a7810 */ /* 0x000fe20007ffe0ff */
[----:B------:R-:W-:Y:S06]  /*3260*/  BRA.U !UP3, `(.L_x_57) ;  /* 0x000000010bc07547 */ /* 0x000fec000b800000 */
[----:B------:R-:W-:Y:S01]  /*3270*/  UPLOP3.LUT UP4, UPT, UPT, UPT, UPT, 0x40, 0x4 ;  /* 0x000000000004789c */ /* 0x000fe20003f8e870 */
[----:B------:R-:W-:Y:S01]  /*3280*/  UMOV UR13, UR9 ;  /* 0x00000009000d7c82 */ /* 0x000fe20008000000 */
[----:B------:R-:W-:Y:S01]  /*3290*/  UMOV UR12, UR4 ;  /* 0x00000004000c7c82 */ /* 0x000fe20008000000 */
[----:B------:R-:W-:-:S08]  /*32a0*/  UMOV UR17, UR14 ;  /* 0x0000000e00117c82 */ /* 0x000fd00008000000 */
.L_x_60:
[----:B------:R-:W-:Y:S02]  /*32b0*/  UIADD3 UR13, UPT, UPT, UR13, 0x1, URZ ;  /* 0x000000010d0d7890 */ /* 0x000fe4000fffe0ff */
[----:B--2---:R-:W-:Y:S02]  /*32c0*/  ULEA UR6, UR17, UR5, 0x3 ;  /* 0x0000000511067291 */ /* 0x004fe4000f8e18ff */
[----:B------:R-:W-:Y:S01]  /*32d0*/  UISETP.NE.AND UP0, UPT, UR13, URZ, UPT ;  /* 0x000000ff0d00728c */ /* 0x000fe2000bf05270 */
[----:B---3--:R-:W-:Y:S10]  /*32e0*/  @P2 BRA `(.L_x_58) ;  /* 0x00000000000c2947 */ /* 0x008ff40003800000 */
[----:B-1----:R-:W-:Y:S04]  /*32f0*/  SHF.L.U32 R3, R8, 0x1f, RZ ;  /* 0x0000001f08037819 */ /* 0x002fe800000006ff */
[----:B------:R-:W1:Y:S02]  /*3300*/  SYNCS.PHASECHK.TRANS64.TRYWAIT P0, [UR6], R3 ;  /* 0x00000003ff0075a7 */ /* 0x000e640008001106 */
[----:B-1----:R-:W-:Y:S05]  /*3310*/  @!P0 BRA `(.L_x_59) ;  /* 0x0000004000f48947 */ /* 0x002fea0003800000 */
.L_x_58:
[----:B------:R-:W-:Y:S01]  /*3320*/  UISETP.NE.AND UP1, UPT, UR12, 0x1, UPT ;  /* 0x000000010c00788c */ /* 0x000fe2000bf25270 */
[----:B------:R-:W-:Y:S01]  /*3330*/  PLOP3.LUT P2, PT, PT, PT, PT, 0x80, 0x8 ;  /* 0x000000000008781c */ /* 0x000fe20003f4f070 */
[----:B------:R-:W-:Y:S02]  /*3340*/  UIADD3 UR14, UPT, UPT, UR17, 0x1, URZ ;  /* 0x00000001110e7890 */ /* 0x000fe4000fffe0ff */
[----:B------:R-:W-:Y:S02]  /*3350*/  ULEA UR28, UR17, UR11, 0x9 ;  /* 0x0000000b111c7291 */ /* 0x000fe4000f8e48ff */
[----:B------:R-:W-:Y:S01]  /*3360*/  UISETP.NE.AND UP2, UPT, UR14, 0x6, UPT ;  /* 0x000000060e00788c */ /* 0x000fe2000bf45270 */
[----:B------:R-:W-:Y:S01]  /*3370*/  PLOP3.LUT P0, PT, PT, PT, UP1, 0x80, 0x8 ;  /* 0x000000000008781c */ /* 0x000fe20003f0f018 */
[----:B------:R-:W-:Y:S02]  /*3380*/  UIADD3 UR40, UPT, UPT, UR28, 0x2, URZ ;  /* 0x000000021c287890 */ /* 0x000fe4000fffe0ff */
[----:B------:R-:W-:Y:S02]  /*3390*/  USEL UR27, URZ, 0x1, UP2 ;  /* 0x00000001ff1b7887 */ /* 0x000fe40009000000 */
[----:B------:R-:W-:Y:S02]  /*33a0*/  USEL UR14, UR14, URZ, UP2 ;  /* 0x000000ff0e0e7287 */ /* 0x000fe40009000000 */
[----:B------:R-:W-:Y:S02]  /*33b0*/  UIADD3 UR36, UPT, UPT, UR28, 0x4, URZ ;  /* 0x000000041c247890 */ /* 0x000fe4000fffe0ff */
[----:B------:R-:W-:Y:S01]  /*33c0*/  @UP1 ULEA UR26, UR14, UR5, 0x3 ;  /* 0x000000050e1a1291 */ /* 0x000fe2000f8e18ff */
[----:B------:R-:W-:Y:S01]  /*33d0*/  LOP3.LUT R8, R8, UR27, RZ, 0x3c, !PT ;  /* 0x0000001b08087c12 */ /* 0x000fe2000f8e3cff */
[----:B------:R-:W-:Y:S02]  /*33e0*/  UIADD3 UR32, UPT, UPT, UR28, 0x6, URZ ;  /* 0x000000061c207890 */ /* 0x000fe4000fffe0ff */
[----:B------:R-:W-:Y:S01]  /*33f0*/  UIADD3 UR6, UPT, UPT, UR6, 0x30, URZ ;  /* 0x0000003006067890 */ /* 0x000fe2000fffe0ff */
[----:B-1----:R-:W-:Y:S01]  /*3400*/  @P0 SHF.L.U32 R0, R8, 0x1f, RZ ;  /* 0x0000001f08000819 */ /* 0x002fe200000006ff */
[----:B------:R-:W-:Y:S01]  /*3410*/  UIADD3 UR12, UPT, UPT, UR12, -0x1, URZ ;  /* 0xffffffff0c0c7890 */ /* 0x000fe2000fffe0ff */
[----:B------:R-:W-:Y:S02]  /*3420*/  UMOV UR29, 0x40004040 ;  /* 0x40004040001d7882 */ /* 0x000fe40000000000 */
[----:B------:R2:W3:Y:S01]  /*3430*/  @P0 SYNCS.PHASECHK.TRANS64.TRYWAIT P2, [UR26], R0 ;  /* 0x00000000ff0005a7 */ /* 0x0004e2000804111a */
[----:B------:R-:W-:Y:S01]  /*3440*/  ULEA UR26, UR17, UR10, 0x9 ;  /* 0x0000000a111a7291 */ /* 0x000fe2000f8e48ff */
[----:B------:R-:W-:Y:S01]  /*3450*/  UMOV UR27, 0x40004040 ;  /* 0x40004040001b7882 */ /* 0x000fe20000000000 */
[----:B------:R-:W-:Y:S02]  /*3460*/  UMOV UR41, 0x40004040 ;  /* 0x4000404000297882 */ /* 0x000fe40000000000 */
[----:B------:R-:W-:Y:S02]  /*3470*/  UIADD3 UR38, UPT, UPT, UR26, 0x2, URZ ;  /* 0x000000021a267890 */ /* 0x000fe4000fffe0ff */
[----:B------:R-:W-:Y:S02]  /*3480*/  UIADD3 UR34, UPT, UPT, UR26, 0x4, URZ ;  /* 0x000000041a227890 */ /* 0x000fe4000fffe0ff */
[----:B------:R-:W-:Y:S01]  /*3490*/  UIADD3 UR30, UPT, UPT, UR26, 0x6, URZ ;  /* 0x000000061a1e7890 */ /* 0x000fe2000fffe0ff */
[----:B------:R2:W-:Y:S01]  /*34a0*/  UTCHMMA gdesc[UR26], gdesc[UR28], tmem[UR8], tmem[UR24], idesc[UR25], UP4 ;  /* 0x00ff181c1a0075ea */ /* 0x0005e2000a000008 */
[----:B------:R-:W-:Y:S01]  /*34b0*/  UPLOP3.LUT UP4, UPT, UPT, UPT, UPT, 0x80, 0x8 ;  /* 0x000000000008789c */ /* 0x000fe20003f8f070 */
[----:B------:R-:W-:Y:S01]  /*34c0*/  UMOV UR39, 0x40004040 ;  /* 0x4000404000277882 */ /* 0x000fe20000000000 */
[----:B------:R-:W-:Y:S01]  /*34d0*/  UMOV UR37, 0x40004040 ;  /* 0x4000404000257882 */ /* 0x000fe20000000000 */
[----:B------:R2:W-:Y:S01]  /*34e0*/  UTCHMMA gdesc[UR38], gdesc[UR40], tmem[UR8], tmem[UR22], idesc[UR23], UPT ;  /* 0x00ff1628260075ea */ /* 0x0005e2000b800008 */
[----:B------:R-:W-:Y:S01]  /*34f0*/  UMOV UR35, 0x40004040 ;  /* 0x4000404000237882 */ /* 0x000fe20000000000 */
[----:B------:R-:W-:Y:S01]  /*3500*/  UMOV UR33, 0x40004040 ;  /* 0x4000404000217882 */ /* 0x000fe20000000000 */
[----:B------:R-:W-:Y:S01]  /*3510*/  UMOV UR31, 0x40004040 ;  /* 0x40004040001f7882 */ /* 0x000fe20000000000 */
[----:B------:R2:W-:Y:S01]  /*3520*/  UTCHMMA gdesc[UR34], gdesc[UR36], tmem[UR8], tmem[UR20], idesc[UR21], UPT ;  /* 0x00ff1424220075ea */ /* 0x0005e2000b800008 */
[----:B------:R2:W-:Y:S01]  /*3530*/  UTCHMMA gdesc[UR30], gdesc[UR32], tmem[UR8], tmem[UR18], idesc[UR19], UPT ;  /* 0x00ff12201e0075ea */ /* 0x0005e2000b800008 */
[----:B------:R2:W-:Y:S01]  /*3540*/  UTCBAR [UR6], URZ ;  /* 0x000000ff060073e9 */ /* 0x0005e200080000ff */
[----:B------:R-:W-:Y:S01]  /*3550*/  UMOV UR17, UR14 ;  /* 0x0000000e00117c82 */ /* 0x000fe20008000000 */
[----:B------:R-:W-:Y:S05]  /*3560*/  BRA.U UP0, `(.L_x_60) ;  /* 0xfffffffd00507547 */ /* 0x000fea000b83ffff */
.L_x_57:
[----:B------:R-:W-:Y:S01]  /*3570*/  UIADD3 UR15, UPT, UPT, UR15, 0x1, URZ ;  /* 0x000000010f0f7890 */ /* 0x000fe2000fffe0ff */
[C---:B------:R-:W-:Y:S01]  /*3580*/  ISETP.NE.AND P0, PT, R10.reuse, 0x2, PT ;  /* 0x000000020a00780c */ /* 0x040fe20003f05270 */
[----:B------:R-:W-:Y:S02]  /*3590*/  UIADD3 UR7, UPT, UPT, UR7, 0xc0, URZ ;  /* 0x000000c007077890 */ /* 0x000fe4000fffe0ff */
[----:B------:R-:W-:Y:S01]  /*35a0*/  UISETP.NE.AND UP0, UPT, UR15, 0x4, UPT ;  /* 0x000000040f00788c */ /* 0x000fe2000bf05270 */
[----:B-12---:R-:W-:Y:S02]  /*35b0*/  SEL R0, RZ, 0x1, P0 ;  /* 0x00000001ff007807 */ /* 0x006fe40000000000 */
[----:B------:R-:W-:Y:S01]  /*35c0*/  SEL R10, R10, RZ, P0 ;  /* 0x000000ff0a0a7207 */ /* 0x000fe20000000000 */
[----:B------:R-:W-:Y:S01]  /*35d0*/  USEL UR6, URZ, 0x1, UP0 ;  /* 0x00000001ff067887 */ /* 0x000fe20008000000 */
[----:B------:R-:W-:Y:S01]  /*35e0*/  LOP3.LUT R9, R9, R0, RZ, 0x3c, !PT ;  /* 0x0000000009097212 */ /* 0x000fe200078e3cff */
[----:B------:R-:W-:Y:S01]  /*35f0*/  USEL UR15, UR15, URZ, UP0 ;  /* 0x000000ff0f0f7287 */ /* 0x000fe20008000000 */
[----:B------:R1:W-:Y:S03]  /*3600*/  UTCBAR [UR7], URZ ;  /* 0x000000ff070073e9 */ /* 0x0003e600080000ff */
[----:B------:R-:W-:Y:S01]  /*3610*/  LOP3.LUT R11, R11, UR6, RZ, 0x3c, !PT ;  /* 0x000000060b0b7c12 */ /* 0x000fe2000f8e3cff */
[----:B------:R-:W-:Y:S07]  /*3620*/  @P1 BRA `(.L_x_61) ;  /* 0xfffffff800881947 */ /* 0x000fee000383ffff */
[----:B------:R-:W2:Y:S01]  /*3630*/  S2UR UR4, SR_CgaCtaId ;  /* 0x00000000000479c3 */ /* 0x000ea20000008800 */
[----:B------:R-:W-:Y:S01]  /*3640*/  ELECT P0, URZ, PT ;  /* 0x0000000000ff782f */ /* 0x000fe20003800000 */
[----:B------:R-:W-:Y:S01]  /*3650*/  IMAD.MOV.U32 R0, RZ, RZ, 0x1 ;  /* 0x00000001ff007424 */ /* 0x000fe200078e00ff */
[----:B------:R-:W-:Y:S01]  /*3660*/  UIADD3 UR5, UPT, UPT, UR5, 0xe0, URZ ;  /* 0x000000e005057890 */ /* 0x000fe2000fffe0ff */
[----:B------:R-:W-:Y:S01]  /*3670*/  SHF.L.U32 R3, R11, 0x1f, RZ ;  /* 0x0000001f0b037819 */ /* 0x000fe200000006ff */
[----:B------:R-:W-:-:S03]  /*3680*/  UMOV UR6, 0x40 ;  /* 0x0000004000067882 */ /* 0x000fc60000000000 */
[----:B------:R-:W-:Y:S01]  /*3690*/  UVIRTCOUNT.DEALLOC.SMPOOL 0x80 ;  /* 0x000000800000784c */ /* 0x000fe20000000000 */
[----:B--2---:R-:W-:Y:S02]  /*36a0*/  ULEA UR4, UR4, UR6, 0x18 ;  /* 0x0000000604047291 */ /* 0x004fe4000f8ec0ff */
[----:B------:R-:W-:-:S07]  /*36b0*/  ULEA UR6, UR15, UR5, 0x3 ;  /* 0x000000050f067291 */ /* 0x000fce000f8e18ff */
[----:B------:R2:W-:Y:S02]  /*36c0*/  @P0 STS.U8 [UR4+0x1c], R0 ;  /* 0x00001c00ff000988 */ /* 0x0005e40008000004 */
[----:B------:R-:W4:Y:S02]  /*36d0*/  SYNCS.PHASECHK.TRANS64.TRYWAIT P0, [UR6], R3 ;  /* 0x00000003ff0075a7 */ /* 0x000f240008001106 */
[----:B--2-4-:R-:W-:Y:S05]  /*36e0*/  @!P0 BRA `(.L_x_62) ;  /* 0x0000004000188947 */ /* 0x014fea0003800000 */
.L_x_141:
[----:B-1----:R-:W-:-:S04]  /*36f0*/  UIADD3 UR7, UPT, UPT, UR15, 0x1, URZ ;  /* 0x000000010f077890 */ /* 0x002fc8000fffe0ff */
[----:B------:R-:W-:-:S04]  /*3700*/  UISETP.NE.AND UP0, UPT, UR7, 0x4, UPT ;  /* 0x000000040700788c */ /* 0x000fc8000bf05270 */
[----:B------:R-:W-:Y:S02]  /*3710*/  USEL UR8, URZ, 0x1, UP0 ;  /* 0x00000001ff087887 */ /* 0x000fe40008000000 */
[----:B------:R-:W-:-:S04]  /*3720*/  USEL UR7, UR7, URZ, UP0 ;  /* 0x000000ff07077287 */ /* 0x000fc80008000000 */
[----:B------:R-:W-:Y:S01]  /*3730*/  ULEA UR6, UR7, UR5, 0x3 ;  /* 0x0000000507067291 */ /* 0x000fe2000f8e18ff */
[----:B------:R-:W-:-:S04]  /*3740*/  LOP3.LUT R2, R11, UR8, RZ, 0x3c, !PT ;  /* 0x000000080b027c12 */ /* 0x000fc8000f8e3cff */
[----:B--2---:R-:W-:-:S04]  /*3750*/  SHF.L.U32 R3, R2, 0x1f, RZ ;  /* 0x0000001f02037819 */ /* 0x004fc800000006ff */
[----:B------:R-:W1:Y:S02]  /*3760*/  SYNCS.PHASECHK.TRANS64.TRYWAIT P0, [UR6], R3 ;  /* 0x00000003ff0075a7 */ /* 0x000e640008001106 */
[----:B-1----:R-:W-:Y:S05]  /*3770*/  @!P0 BRA `(.L_x_63) ;  /* 0x00000040000c8947 */ /* 0x002fea0003800000 */
.L_x_143:
        /* <DEDUP_REMOVED lines=9> */
.L_x_145:
[----:B------:R-:W-:-:S04]  /*3810*/  UIADD3 UR7, UPT, UPT, UR7, 0x1, URZ ;  /* 0x0000000107077890 */ /* 0x000fc8000fffe0ff */
[----:B------:R-:W-:-:S04]  /*3820*/  UISETP.NE.AND UP0, UPT, UR7, 0x4, UPT ;  /* 0x000000040700788c */ /* 0x000fc8000bf05270 */
[----:B------:R-:W-:Y:S02]  /*3830*/  USEL UR6, URZ, 0x1, UP0 ;  /* 0x00000001ff067887 */ /* 0x000fe40008000000 */
[----:B------:R-:W-:-:S04]  /*3840*/  USEL UR7, UR7, URZ, UP0 ;  /* 0x000000ff07077287 */ /* 0x000fc80008000000 */
[----:B------:R-:W-:Y:S01]  /*3850*/  ULEA UR7, UR7, UR5, 0x3 ;  /* 0x0000000507077291 */ /* 0x000fe2000f8e18ff */
[----:B-1----:R-:W-:-:S04]  /*3860*/  LOP3.LUT R3, R2, UR6, RZ, 0x3c, !PT ;  /* 0x0000000602037c12 */ /* 0x002fc8000f8e3cff */
[----:B------:R-:W-:-:S04]  /*3870*/  SHF.L.U32 R3, R3, 0x1f, RZ ;  /* 0x0000001f03037819 */ /* 0x000fc800000006ff */
[----:B------:R-:W1:Y:S02]  /*3880*/  SYNCS.PHASECHK.TRANS64.TRYWAIT P0, [UR7], R3 ;  /* 0x00000003ff0075a7 */ /* 0x000e640008001107 */
[----:B-1----:R-:W-:Y:S05]  /*3890*/  @!P0 BRA `(.L_x_65) ;  /* 0x0000003c00f48947 */ /* 0x002fea0003800000 */
.L_x_147:
[----:B------:R-:W-:Y:S01]  /*38a0*/  NOP ;  /* 0x0000000000007918 */ /* 0x000fe20000000000 */
[----:B-1----:R-:W1:Y:S01]  /*38b0*/  LDS R0, [UR4+0x14] ;  /* 0x00001404ff007984 */ /* 0x002e620008000800 */
[----:B------:R-:W-:Y:S01]  /*38c0*/  ULOP3.LUT UR6, UR16, 0xffff, URZ, 0xc0, !UPT ;  /* 0x0000ffff10067892 */ /* 0x000fe2000f8ec0ff */
[----:B------:R-:W-:Y:S01]  /*38d0*/  UMOV UR8, 0xffff ;  /* 0x0000ffff00087882 */ /* 0x000fe20000000000 */
[----:B------:R-:W-:Y:S02]  /*38e0*/  UMOV UR5, 0x1 ;  /* 0x0000000100057882 */ /* 0x000fe40000000000 */
[----:B------:R-:W-:-:S04]  /*38f0*/  USHF.R.U32.HI UR6, URZ, 0x5, UR6 ;  /* 0x00000005ff067899 */ /* 0x000fc80008011606 */
[----:B------:R-:W-:Y:S02]  /*3900*/  USHF.L.U32 UR8, UR8, UR6, URZ ;  /* 0x0000000608087299 */ /* 0x000fe400080006ff */
[----:B------:R-:W-:-:S04]  /*3910*/  USHF.L.U32 UR5, UR5, UR6, URZ ;  /* 0x0000000605057299 */ /* 0x000fc800080006ff */
[----:B-1----:R-:W-:-:S04]  /*3920*/  LOP3.LUT R0, R0, UR8, RZ, 0xc0, !PT ;  /* 0x0000000800007c12 */ /* 0x002fc8000f8ec0ff */
[----:B------:R-:W-:-:S13]  /*3930*/  ISETP.NE.AND P0, PT, R0, UR8, PT ;  /* 0x0000000800007c0c */ /* 0x000fda000bf05270 */
[----:B------:R-:W-:Y:S05]  /*3940*/  @P0 BRA `(.L_x_66) ;  /* 0x0000000000580947 */ /* 0x000fea0003800000 */
[----:B------:R-:W1:Y:S02]  /*3950*/  LDS R0, [UR4+0x18] ;  /* 0x00001804ff007984 */ /* 0x000e640008000800 */
[----:B-1----:R-:W-:-:S04]  /*3960*/  LOP3.LUT R0, R0, UR5, RZ, 0xc0, !PT ;  /* 0x0000000500007c12 */ /* 0x002fc8000f8ec0ff */
[----:B------:R-:W-:-:S13]  /*3970*/  ISETP.NE.AND P0, PT, R0, UR5, PT ;  /* 0x0000000500007c0c */ /* 0x000fda000bf05270 */
[----:B------:R-:W-:Y:S05]  /*3980*/  @P0 BRA `(.L_x_67) ;  /* 0x00000000003c0947 */ /* 0x000fea0003800000 */
[----:B------:R-:W1:Y:S01]  /*3990*/  S2R R2, SR_LANEID ;  /* 0x0000000000027919 */ /* 0x000e620000000000 */
[----:B------:R-:W-:Y:S01]  /*39a0*/  ULOP3.LUT UR8, URZ, UR8, URZ, 0x33, !UPT ;  /* 0x00000008ff087292 */ /* 0x000fe2000f8e33ff */
[----:B------:R-:W-:Y:S01]  /*39b0*/  LOP3.LUT R4, RZ, UR5, RZ, 0x33, !PT ;  /* 0x00000005ff047c12 */ /* 0x000fe2000f8e33ff */
[----:B------:R-:W-:Y:S02]  /*39c0*/  VOTEU.ANY UR7, UPT, PT ;  /* 0x0000000000077886 */ /* 0x000fe400038e0100 */
[----:B------:R-:W-:Y:S01]  /*39d0*/  UFLO.U32 UR7, UR7 ;  /* 0x00000007000772bd */ /* 0x000fe200080e0000 */
[----:B------:R-:W2:Y:S01]  /*39e0*/  REDUX UR5, R4 ;  /* 0x00000000040573c4 */ /* 0x000ea20000000000 */
[----:B------:R-:W-:-:S06]  /*39f0*/  IMAD.U32 R0, RZ, RZ, UR8 ;  /* 0x00000008ff007e24 */ /* 0x000fcc000f8e00ff */
[----:B------:R4:W-:Y:S01]  /*3a00*/  UTCATOMSWS.AND URZ, UR8 ;  /* 0x0000000800ff79e3 */ /* 0x0009e20008000000 */
[----:B------:R-:W3:Y:S01]  /*3a10*/  REDUX UR6, R0 ;  /* 0x00000000000673c4 */ /* 0x000ee20000000000 */
[----:B-1----:R-:W-:Y:S01]  /*3a20*/  ISETP.EQ.U32.AND P0, PT, R2, UR7, PT ;  /* 0x0000000702007c0c */ /* 0x002fe2000bf02070 */
[----:B--2---:R-:W-:Y:S01]  /*3a30*/  IMAD.U32 R2, RZ, RZ, UR5 ;  /* 0x00000005ff027e24 */ /* 0x004fe2000f8e00ff */
[----:B---3--:R-:W-:-:S11]  /*3a40*/  MOV R3, UR6 ;  /* 0x0000000600037c02 */ /* 0x008fd60008000f00 */
[----:B------:R4:W-:Y:S04]  /*3a50*/  @P0 ATOMS.AND RZ, [UR4+0x14], R3 ;  /* 0x00001403ffff098c */ /* 0x0009e8000a800004 */
[----:B------:R4:W-:Y:S01]  /*3a60*/  @P0 ATOMS.AND RZ, [UR4+0x18], R2 ;  /* 0x00001802ffff098c */ /* 0x0009e2000a800004 */
[----:B------:R-:W-:Y:S05]  /*3a70*/  BRA `(.L_x_68) ;  /* 0x0000000000147947 */ /* 0x000fea0003800000 */
.L_x_67:
[----:B------:R-:W-:Y:S02]  /*3a80*/  MOV R2, 0x3aa0 ;  /* 0x00003aa000027802 */ /* 0x000fe40000000f00 */
[----:B---3-5:R-:W-:Y:S05]  /*3a90*/  CALL.REL.NOINC `($__internal_0_$__cuda_sm10x_tcgen05_guardrail_trap_col_being_dealloced_not_returned_by_alloc) ;  /* 0x0000004000687944 */ /* 0x028fea0003c00000 */
[----:B------:R-:W-:Y:S05]  /*3aa0*/  BRA `(.L_x_68) ;  /* 0x0000000000087947 */ /* 0x000fea0003800000 */
.L_x_66:
[----:B------:R-:W-:Y:S02]  /*3ab0*/  MOV R2, 0x3ad0 ;  /* 0x00003ad000027802 */ /* 0x000fe40000000f00 */
[----:B---3-5:R-:W-:Y:S05]  /*3ac0*/  CALL.REL.NOINC `($__internal_2_$__cuda_sm10x_tcgen05_guardrail_trap_unallocated_columns_being_dealloced) ;  /* 0x0000004000747944 */ /* 0x028fea0003c00000 */
.L_x_68:
[----:B------:R-:W-:Y:S01]  /*3ad0*/  NOP ;  /* 0x0000000000007918 */ /* 0x000fe20000000000 */
[----:B----4-:R-:W-:Y:S05]  /*3ae0*/  EXIT ;  /* 0x000000000000794d */ /* 0x010fea0003800000 */
.L_x_50:
[----:B------:R-:W-:-:S09]  /*3af0*/  UISETP.NE.OR UP2, UPT, UR8, 0x3, !UP2 ;  /* 0x000000030800788c */ /* 0x000fd2000d745670 */
[----:B------:R-:W-:Y:S05]  /*3b00*/  BRA.U UP2, `(.L_x_69) ;  /* 0x0000000d02b07547 */ /* 0x000fea000b800000 */
[----:B------:R-:W1:Y:S01]  /*3b10*/  LDC R0, c[0x0][0xb30] ;  /* 0x0002cc00ff007b82 */ /* 0x000e620000000800 */
[----:B------:R-:W2:Y:S01]  /*3b20*/  LDCU.64 UR8, c[0x0][0x888] ;  /* 0x00011100ff0877ac */ /* 0x000ea20008000a00 */
[----:B------:R-:W-:Y:S02]  /*3b30*/  HFMA2 R25, -RZ, RZ, 0, 0 ;  /* 0x00000000ff197431 */ /* 0x000fe400000001ff */
[----:B------:R-:W-:Y:S01]  /*3b40*/  IMAD.MOV.U32 R34, RZ, RZ, 0x1 ;  /* 0x00000001ff227424 */ /* 0x000fe200078e00ff */
[----:B------:R-:W-:Y:S01]  /*3b50*/  MOV R23, 0x2000 ;  /* 0x0000200000177802 */ /* 0x000fe20000000f00 */
[----:B------:R-:W4:Y:S01]  /*3b60*/  LDCU.64 UR4, c[0x0][0x890] ;  /* 0x00011200ff0477ac */ /* 0x000f220008000a00 */
[----:B------:R-:W-:Y:S01]  /*3b70*/  IMAD.MOV.U32 R27, RZ, RZ, RZ ;  /* 0x000000ffff1b7224 */ /* 0x000fe200078e00ff */
[----:B------:R-:W3:Y:S01]  /*3b80*/  LDC R19, c[0x0][0x370] ;  /* 0x0000dc00ff137b82 */ /* 0x000ee20000000800 */
[----:B------:R-:W-:Y:S01]  /*3b90*/  UMOV UR7, 0x400 ;  /* 0x0000040000077882 */ /* 0x000fe20000000000 */
[----:B------:R-:W-:-:S02]  /*3ba0*/  UPLOP3.LUT UP1, UPT, UPT, UPT, UPT, 0x40, 0x4 ;  /* 0x000000000004789c */ /* 0x000fc40003f2e870 */
[----:B------:R-:W-:Y:S01]  /*3bb0*/  ULEA UR7, UR37, UR7, 0x18 ;  /* 0x0000000725077291 */ /* 0x000fe2000f8ec0ff */
[----:B------:R-:W-:-:S03]  /*3bc0*/  UMOV UR13, URZ ;  /* 0x000000ff000d7c82 */ /* 0x000fc60008000000 */
[----:B------:R-:W3:Y:S01]  /*3bd0*/  LDC R2, c[0x0][0xb0c] ;  /* 0x0002c300ff027b82 */ /* 0x000ee20000000800 */
[----:B--2---:R-:W-:Y:S02]  /*3be0*/  UISETP.NE.U32.AND UP3, UPT, UR8, URZ, UPT ;  /* 0x000000ff0800728c */ /* 0x004fe4000bf65070 */
[----:B----4-:R-:W-:-:S05]  /*3bf0*/  UISETP.NE.U32.AND UP4, UPT, UR4, URZ, UPT ;  /* 0x000000ff0400728c */ /* 0x010fca000bf85070 */
[----:B------:R-:W2:Y:S01]  /*3c00*/  LDC R18, c[0x0][0xb20] ;  /* 0x0002c800ff127b82 */ /* 0x000ea20000000800 */
[----:B-1----:R-:W-:Y:S01]  /*3c10*/  ISETP.NE.AND P1, PT, R0, 0x1, PT ;  /* 0x000000010000780c */ /* 0x002fe20003f25270 */
[----:B------:R-:W-:Y:S02]  /*3c20*/  UISETP.NE.AND.EX UP3, UPT, UR9, URZ, UPT, UP3 ;  /* 0x000000ff0900728c */ /* 0x000fe4000bf65330 */
[----:B------:R-:W-:-:S04]  /*3c30*/  UISETP.NE.AND.EX UP4, UPT, UR5, URZ, UPT, UP4 ;  /* 0x000000ff0500728c */ /* 0x000fc8000bf85340 */
[----:B-----5:R-:W1:Y:S08]  /*3c40*/  LDC.64 R32, c[0x0][0x348] ;  /* 0x0000d200ff207b82 */ /* 0x020e700000000a00 */
[----:B------:R-:W4:Y:S08]  /*3c50*/  LDC.64 R16, c[0x0][0xb10] ;  /* 0x0002c400ff107b82 */ /* 0x000f300000000a00 */
[----:B------:R-:W1:Y:S08]  /*3c60*/  LDC.64 R6, c[0x0][0xb18] ;  /* 0x0002c600ff067b82 */ /* 0x000e700000000a00 */
[----:B------:R-:W1:Y:S08]  /*3c70*/  LDC.64 R4, c[0x0][0xb28] ;  /* 0x0002ca00ff047b82 */ /* 0x000e700000000a00 */
[----:B--23--:R-:W1:Y:S02]  /*3c80*/  LDC R22, c[0x0][0x374] ;  /* 0x0000dd00ff167b82 */ /* 0x00ce640000000800 */
.L_x_78:
[----:B------:R-:W-:Y:S02]  /*3c90*/  LEA R0, R27, UR7, 0x3 ;  /* 0x000000071b007c11 */ /* 0x000fe4000f8e18ff */
[----:B------:R-:W-:Y:S02]  /*3ca0*/  SHF.L.U32 R3, R25, 0x1f, RZ ;  /* 0x0000001f19037819 */ /* 0x000fe400000006ff */
[----:B------:R-:W-:Y:S02]  /*3cb0*/  LEA R28, R27, UR7, 0x4 ;  /* 0x000000071b1c7c11 */ /* 0x000fe4000f8e20ff */
[----:B--2---:R-:W2:Y:S02]  /*3cc0*/  SYNCS.PHASECHK.TRANS64.TRYWAIT P0, [R0+URZ+0xa0], R3 ;  /* 0x0000a003000075a7 */ /* 0x004ea400080011ff */
[----:B--2---:R-:W-:Y:S05]  /*3cd0*/  @!P0 BRA `(.L_x_70) ;  /* 0x0000003800fc8947 */ /* 0x004fea0003800000 */
.L_x_148:
[----:B------:R-:W-:Y:S01]  /*3ce0*/  ISETP.GE.AND P0, PT, R26, 0x1, PT ;  /* 0x000000011a00780c */ /* 0x000fe20003f06270 */
[----:B------:R-:W3:Y:S01]  /*3cf0*/  LDS.128 R28, [R28+0x130] ;  /* 0x000130001c1c7984 */ /* 0x000ee20000000c00 */
[----:B--2---:R-:W-:Y:S01]  /*3d00*/  VIADD R0, R0, 0xb0 ;  /* 0x000000b000007836 */ /* 0x004fe20000000000 */
[----:B------:R-:W-:Y:S01]  /*3d10*/  @!PT LDS RZ, [RZ] ;  /* 0x00000000fffff984 */ /* 0x000fe20000000800 */
[----:B------:R-:W-:Y:S01]  /*3d20*/  @!PT LDS RZ, [RZ] ;  /* 0x00000000fffff984 */ /* 0x000fe20000000800 */
[----:B------:R-:W-:Y:S01]  /*3d30*/  @!PT LDS RZ, [RZ] ;  /* 0x00000000fffff984 */ /* 0x000fe20000000800 */
[----:B------:R-:W-:Y:S01]  /*3d40*/  @!PT LDS RZ, [RZ] ;  /* 0x00000000fffff984 */ /* 0x000fe20000000800 */
[----:B------:R2:W-:Y:S06]  /*3d50*/  MEMBAR.ALL.CTA ;  /* 0x0000000000007992 */ /* 0x0005ec0000008000 */
[----:B--2---:R-:W2:Y:S01]  /*3d60*/  FENCE.VIEW.ASYNC.S ;  /* 0x00000000000073c6 */ /* 0x004ea20000000000 */
[----:B------:R-:W-:Y:S04]  /*3d70*/  PRMT R0, RZ, 0x654, R0 ;  /* 0x00000654ff007816 */ /* 0x000fe80000000000 */
[----:B--2---:R2:W-:Y:S01]  /*3d80*/  SYNCS.ARRIVE.TRANS64.RED.A1T0 RZ, [R0+URZ], RZ ;  /* 0x000000ff00ff79a7 */ /* 0x0045e200081004ff */
[----:B---3--:R-:W-:Y:S11]  /*3d90*/  LOP3.LUT P3, RZ, R30, 0x1, RZ, 0xc0, !PT ;  /* 0x000000011eff7812 */ /* 0x008ff6000786c0ff */
[----:B------:R-:W-:Y:S02]  /*3da0*/  @!UPT UIADD3 URZ, UPT, UPT, URZ, URZ, URZ ;  /* 0x000000fffffff290 */ /* 0x000fe4000fffe0ff */
[----:B------:R-:W-:Y:S02]  /*3db0*/  @P3 MOV R13, R28 ;  /* 0x0000001c000d3202 */ /* 0x000fe40000000f00 */
[----:B------:R-:W-:Y:S01]  /*3dc0*/  @P3 LOP3.LUT R8, R29, 0xffff, RZ, 0xc0, !PT ;  /* 0x0000ffff1d083812 */ /* 0x000fe200078ec0ff */
[----:B--2---:R-:W-:Y:S06]  /*3dd0*/  @!P0 BRA `(.L_x_71) ;  /* 0x0000000000a48947 */ /* 0x004fec0003800000 */
[----:B-1----:R-:W-:Y:S01]  /*3de0*/  IMAD.HI.U32 R37, R22, R7, RZ ;  /* 0x0000000716257227 */ /* 0x002fe200078e00ff */
[----:B------:R-:W-:Y:S02]  /*3df0*/  ISETP.NE.AND P0, PT, R6, 0x1, PT ;  /* 0x000000010600780c */ /* 0x000fe40003f05270 */
[----:B------:R-:W-:Y:S01]  /*3e00*/  ISETP.NE.AND P2, PT, R26, 0x1, PT ;  /* 0x000000011a00780c */ /* 0x000fe20003f45270 */
[----:B----4-:R-:W-:Y:S01]  /*3e10*/  IMAD.HI.U32 R36, R19, R16, RZ ;  /* 0x0000001013247227 */ /* 0x010fe200078e00ff */
[----:B------:R-:W-:Y:S02]  /*3e20*/  SHF.R.U32.HI R37, RZ, R18, R37 ;  /* 0x00000012ff257219 */ /* 0x000fe40000011625 */
[----:B------:R-:W-:Y:S01]  /*3e30*/  ISETP.NE.AND P4, PT, R2, 0x1, PT ;  /* 0x000000010200780c */ /* 0x000fe20003f85270 */
[----:B------:R-:W-:Y:S01]  /*3e40*/  IMAD.HI.U32 R38, R13, R16, RZ ;  /* 0x000000100d267227 */ /* 0x000fe200078e00ff */
[----:B------:R-:W-:Y:S02]  /*3e50*/  SHF.R.U32.HI R36, RZ, R17, R36 ;  /* 0x00000011ff247219 */ /* 0x000fe40000011624 */
[----:B------:R-:W-:Y:S01]  /*3e60*/  SEL R3, R22, R37, !P0 ;  /* 0x0000002516037207 */ /* 0x000fe20004000000 */
[C---:B------:R-:W-:Y:S01]  /*3e70*/  IMAD.HI.U32 R37, R8.reuse, R7, RZ ;  /* 0x0000000708257227 */ /* 0x040fe200078e00ff */
[----:B------:R-:W-:Y:S02]  /*3e80*/  SEL R11, R19, R36, !P4 ;  /* 0x00000024130b7207 */ /* 0x000fe40006000000 */
[----:B------:R-:W-:Y:S01]  /*3e90*/  SHF.R.U32.HI R38, RZ, R17, R38 ;  /* 0x00000011ff267219 */ /* 0x000fe20000011626 */
[----:B------:R-:W-:Y:S01]  /*3ea0*/  IMAD.HI.U32 R40, R3, R4, RZ ;  /* 0x0000000403287227 */ /* 0x000fe200078e00ff */
[----:B------:R-:W-:Y:S03]  /*3eb0*/  SHF.R.U32.HI R37, RZ, R18, R37 ;  /* 0x00000012ff257219 */ /* 0x000fe60000011625 */
[----:B------:R-:W-:Y:S01]  /*3ec0*/  IMAD.HI.U32 R36, R11, R4, RZ ;  /* 0x000000040b247227 */ /* 0x000fe200078e00ff */
[----:B------:R-:W-:Y:S02]  /*3ed0*/  @P2 SHF.R.U32.HI R3, RZ, R5, R40 ;  /* 0x00000005ff032219 */ /* 0x000fe40000011628 */
[----:B------:R-:W-:Y:S02]  /*3ee0*/  SEL R9, R8, R37, !P0 ;  /* 0x0000002508097207 */ /* 0x000fe40004000000 */
[----:B------:R-:W-:Y:S01]  /*3ef0*/  @P2 SHF.R.U32.HI R11, RZ, R5, R36 ;  /* 0x00000005ff0b2219 */ /* 0x000fe20000011624 */
[C---:B------:R-:W-:Y:S01]  /*3f00*/  IMAD R10, R26.reuse, R3, RZ ;  /* 0x000000031a0a7224 */ /* 0x040fe200078e02ff */
[----:B------:R-:W-:Y:S01]  /*3f10*/  SEL R3, R13, R38, !P4 ;  /* 0x000000260d037207 */ /* 0x000fe20006000000 */
[C---:B------:R-:W-:Y:S03]  /*3f20*/  IMAD.HI.U32 R14, R9.reuse, R4, RZ ;  /* 0x00000004090e7227 */ /* 0x040fe600078e00ff */
[----:B------:R-:W-:Y:S01]  /*3f30*/  ISETP.GE.AND P0, PT, R9, R10, PT ;  /* 0x0000000a0900720c */ /* 0x000fe20003f06270 */
[C---:B------:R-:W-:Y:S01]  /*3f40*/  IMAD R12, R26.reuse, R11, RZ ;  /* 0x0000000b1a0c7224 */ /* 0x040fe200078e02ff */
[-C--:B------:R-:W-:Y:S04]  /*3f50*/  SHF.R.U32.HI R14, RZ, R5.reuse, R14 ;  /* 0x00000005ff0e7219 */ /* 0x080fe8000001160e */
[----:B------:R-:W-:Y:S02]  /*3f60*/  ISETP.GE.OR P0, PT, R3, R12, P0 ;  /* 0x0000000c0300720c */ /* 0x000fe40000706670 */
[----:B------:R-:W-:Y:S05]  /*3f70*/  SEL R15, R9, R14, !P2 ;  /* 0x0000000e090f7207 */ /* 0x000fea0005000000 */
[----:B------:R-:W-:Y:S04]  /*3f80*/  IMAD.MOV R14, RZ, RZ, -R15 ;  /* 0x000000ffff0e7224 */ /* 0x000fe800078e0a0f */
[----:B------:R-:W-:Y:S02]  /*3f90*/  IMAD R14, R26, R14, R9 ;  /* 0x0000000e1a0e7224 */ /* 0x000fe400078e0209 */
[C---:B------:R-:W-:Y:S05]  /*3fa0*/  @!P0 IMAD.HI.U32 R10, R3.reuse, R4, RZ ;  /* 0x00000004030a8227 */ /* 0x040fea00078e00ff */
[----:B------:R-:W-:Y:S04]  /*3fb0*/  @!P0 SHF.R.U32.HI R10, RZ, R5, R10 ;  /* 0x00000005ff0a8219 */ /* 0x000fe8000001160a */
[----:B------:R-:W-:Y:S01]  /*3fc0*/  @!P0 SEL R0, R3, R10, !P2 ;  /* 0x0000000a03008207 */ /* 0x000fe20005000000 */
[----:B------:R-:W-:Y:S03]  /*3fd0*/  IMAD.MOV R10, RZ, RZ, -R3 ;  /* 0x000000ffff0a7224 */ /* 0x000fe600078e0a03 */
[----:B------:R-:W-:Y:S01]  /*3fe0*/  @!P0 IADD3 R15, PT, PT, R15, -R0, RZ ;  /* 0x800000000f0f8210 */ /* 0x000fe20007ffe0ff */
[----:B------:R-:W-:Y:S01]  /*3ff0*/  @!P0 IMAD R0, R11, R14, R0 ;  /* 0x0000000e0b008224 */ /* 0x000fe200078e0200 */
[----:B------:R-:W-:Y:S01]  /*4000*/  IADD3 R11, PT, PT, -R9, RZ, RZ ;  /* 0x000000ff090b7210 */ /* 0x000fe20007ffe1ff */
[----:B------:R-:W-:Y:S02]  /*4010*/  IMAD R13, R2, R10, R13 ;  /* 0x0000000a020d7224 */ /* 0x000fe400078e020d */
[----:B------:R-:W-:Y:S02]  /*4020*/  @!P0 IMAD R9, R15, R26, R3 ;  /* 0x0000001a0f098224 */ /* 0x000fe400078e0203 */
[----:B------:R-:W-:Y:S02]  /*4030*/  @!P0 IMAD.MOV.U32 R3, RZ, RZ, R0 ;  /* 0x000000ffff038224 */ /* 0x000fe400078e0000 */
[----:B------:R-:W-:Y:S02]  /*4040*/  IMAD R8, R6, R11, R8 ;  /* 0x0000000b06087224 */ /* 0x000fe400078e0208 */
[----:B------:R-:W-:Y:S02]  /*4050*/  IMAD R13, R3, R2, R13 ;  /* 0x00000002030d7224 */ /* 0x000fe400078e020d */
[----:B------:R-:W-:Y:S02]  /*4060*/  IMAD R8, R9, R6, R8 ;  /* 0x0000000609087224 */ /* 0x000fe400078e0208 */
.L_x_71:
[----:B------:R-:W-:Y:S05]  /*4070*/  BRA.U UP1, `(.L_x_72) ;  /* 0x0000000101107547 */ /* 0x000fea000b800000 */
[----:B------:R-:W-:Y:S04]  /*4080*/  MOV R0, UR6 ;  /* 0x0000000600007c02 */ /* 0x000fe80008000f00 */
[----:B------:R-:W-:Y:S04]  /*4090*/  SHF.L.U32 R3, R0, 0x1f, RZ ;  /* 0x0000001f00037819 */ /* 0x000fe800000006ff */
[----:B------:R-:W2:Y:S02]  /*40a0*/  SYNCS.PHASECHK.TRANS64.TRYWAIT P0, [UR7+0x98], R3 ;  /* 0x00009803ff0075a7 */ /* 0x000ea40008001107 */
[----:B--2---:R-:W-:Y:S05]  /*40b0*/  @!P0 BRA `(.L_x_73) ;  /* 0x0000003800188947 */ /* 0x004fea0003800000 */
.L_x_72:
[----:B------:R-:W-:Y:S02]  /*40c0*/  R2UR UR11, R21 ;  /* 0x00000000150b72ca */ /* 0x000fe400000e0000 */
[----:B------:R-:W-:Y:S02]  /*40d0*/  R2UR UR10, R20 ;  /* 0x00000000140a72ca */ /* 0x000fe400000e0000 */
[----:B------:R-:W-:Y:S04]  /*40e0*/  ISETP.NE.U32.AND P2, PT, RZ, UR4, PT ;  /* 0x00000004ff007c0c */ /* 0x000fe8000bf45070 */
[----:B------:R-:W-:Y:S05]  /*40f0*/  ISETP.NE.AND.EX P2, PT, RZ, UR5, PT, P2 ;  /* 0x00000005ff007c0c */ /* 0x000fea000bf45320 */
[----:B------:R-:W-:Y:S02]  /*4100*/  USHF.L.U32 UR11, UR11, 0x6, URZ ;  /* 0x000000060b0b7899 */ /* 0x000fe400080006ff */
[----:B------:R-:W-:Y:S01]  /*4110*/  USHF.L.U32 UR10, UR10, 0x6, URZ ;  /* 0x000000060a0a7899 */ /* 0x000fe200080006ff */
[----:B------:R-:W-:Y:S11]  /*4120*/  BRA.U !UP4, `(.L_x_74) ;  /* 0x000000010c347547 */ /* 0x000ff6000b800000 */
[----:B------:R-:W-:Y:S01]  /*4130*/  UPLOP3.LUT UP0, UPT, UPT, UPT, UP3, 0x80, 0x8 ;  /* 0x000000000008789c */ /* 0x000fe20003f0f030 */
[----:B--2---:R-:W-:Y:S02]  /*4140*/  HFMA2 R0, -RZ, RZ, 0, 5.9604644775390625e-08 ;  /* 0x00000001ff007431 */ /* 0x004fe400000001ff */
[----:B------:R-:W-:Y:S03]  /*4150*/  IMAD.MOV.U32 R67, RZ, RZ, 0x1 ;  /* 0x00000001ff437424 */ /* 0x000fe600078e00ff */
[----:B------:R-:W-:Y:S05]  /*4160*/  PLOP3.LUT P0, PT, PT, PT, UP0, 0x80, 0x8 ;  /* 0x000000000008781c */ /* 0x000fea0003f0f008 */
[----:B------:R-:W2:Y:S01]  /*4170*/  @UP0 LDCU.64 UR14, c[0x0][0x888] ;  /* 0x00011100ff0e07ac */ /* 0x000ea20008000a00 */
[----:B------:R-:W-:Y:S07]  /*4180*/  @UP0 UIMAD UR8, UR36, UR4, URZ ;  /* 0x00000004240802a4 */ /* 0x000fee000f8e02ff */
[----:B------:R-:W-:Y:S01]  /*4190*/  @!P0 PRMT R67, R0, 0x7610, R67 ;  /* 0x0000761000438816 */ /* 0x000fe20000000043 */
[----:B--2---:R-:W-:Y:S03]  /*41a0*/  @UP0 UIMAD.WIDE UR14, UR8, 0x4, UR14 ;  /* 0x00000004080e08a5 */ /* 0x004fe6000f8e020e */
[----:B------:R-:W2:Y:S03]  /*41b0*/  @!UP0 LDCU UR8, c[0x0][0x880] ;  /* 0x00011000ff0887ac */ /* 0x000ea60008000800 */
[----:B------:R-:W-:Y:S01]  /*41c0*/  IMAD.U32 R10, RZ, RZ, UR14 ;  /* 0x0000000eff0a7e24 */ /* 0x000fe2000f8e00ff */
[----:B------:R-:W-:Y:S05]  /*41d0*/  MOV R11, UR15 ;  /* 0x0000000f000b7c02 */ /* 0x000fea0008000f00 */
[----:B------:R3:W5:Y:S02]  /*41e0*/  @P0 LDG.E R35, desc[UR46][R10.64] ;  /* 0x0000002e0a230981 */ /* 0x000764000c1e1900 */
[----:B--23--:R-:W-:Y:S07]  /*41f0*/  @!P0 IMAD.U32 R35, RZ, RZ, UR8 ;  /* 0x00000008ff238e24 */ /* 0x00cfee000f8e00ff */
.L_x_74:
[----:B-----5:R-:W-:Y:S01]  /*4200*/  @!P2 FSETP.EQ.AND P0, PT, R35, RZ, PT ;  /* 0x000000ff2300a20b */ /* 0x020fe20003f02000 */
[----:B------:R-:W-:Y:S01]  /*4210*/  @!UPT UIADD3 URZ, UPT, UPT, URZ, URZ, URZ ;  /* 0x000000fffffff290 */ /* 0x000fe2000fffe0ff */
[----:B------:R-:W-:Y:S11]  /*4220*/  @!P2 BRA `(.L_x_75) ;  /* 0x000000000014a947 */ /* 0x000ff60003800000 */
[----:B------:R-:W-:Y:S02]  /*4230*/  LOP3.LUT P2, RZ, R67, 0xff, RZ, 0xc0, !PT ;  /* 0x000000ff43ff7812 */ /* 0x000fe4000784c0ff */
[----:B------:R-:W-:Y:S04]  /*4240*/  PLOP3.LUT P0, PT, PT, PT, UP0, 0x80, 0x8 ;  /* 0x000000000008781c */ /* 0x000fe80003f0f008 */
[----:B------:R-:W-:Y:S07]  /*4250*/  PLOP3.LUT P0, PT, P0, PT, PT, 0x8, 0x80 ;  /* 0x000000000080781c */ /* 0x000fee000070e170 */
[----:B------:R-:W-:Y:S11]  /*4260*/  @P2 FSETP.EQ.AND P0, PT, R35, RZ, PT ;  /* 0x000000ff2300220b */ /* 0x000ff60003f02000 */
[----:B------:R-:W-:Y:S02]  /*4270*/  @!UPT UIADD3 URZ, UPT, UPT, URZ, URZ, URZ ;  /* 0x000000fffffff290 */ /* 0x000fe4000fffe0ff */
.L_x_75:
[----:B------:R-:W-:Y:S01]  /*4280*/  ULEA UR15, UR13, UR7, 0x3 ;  /* 0x000000070d0f7291 */ /* 0x000fe2000f8e18ff */
[----:B--2---:R-:W-:Y:S02]  /*4290*/  SHF.L.U32 R3, R34, 0x1f, RZ ;  /* 0x0000001f22037819 */ /* 0x004fe400000006ff */
[----:B------:R-:W-:Y:S04]  /*42a0*/  ELECT P4, URZ, PT ;  /* 0x0000000000ff782f */ /* 0x000fe80003880000 */
[----:B------:R-:W-:Y:S02]  /*42b0*/  PLOP3.LUT P4, PT, P0, P4, PT, 0xf2, 0x2f ;  /* 0x00000000002f781c */ /* 0x000fe40000789e72 */
[----:B------:R-:W2:Y:S11]  /*42c0*/  SYNCS.PHASECHK.TRANS64.TRYWAIT P2, [UR15+0x78], R3 ;  /* 0x00007803ff0075a7 */ /* 0x000eb6000804110f */
[----:B-1----:R-:W-:Y:S05]  /*42d0*/  @!P4 IADD3 R20, P0, PT, R32, 0x580, RZ ;  /* 0x000005802014c810 */ /* 0x002fea0007f1e0ff */
[----:B------:R-:W-:Y:S01]  /*42e0*/  @!P4 IMAD.X R12, RZ, RZ, R33, P0 ;  /* 0x000000ffff0cc224 */ /* 0x000fe200000e0621 */
[----:B--2---:R-:W-:Y:S07]  /*42f0*/  @!P2 BRA `(.L_x_76) ;  /* 0x0000003400a0a947 */ /* 0x004fee0003800000 */
.L_x_151:
[----:B------:R-:W2:Y:S01]  /*4300*/  LDC.64 R14, c[0x0][0xb10] ;  /* 0x0002c400ff0e7b82 */ /* 0x000ea20000000a00 */
[----:B------:R-:W-:Y:S01]  /*4310*/  @!P4 R2UR UR8, R12 ;  /* 0x000000000c08c2ca */ /* 0x000fe200000e0000 */
[----:B------:R-:W-:Y:S01]  /*4320*/  VOTEU.ALL UP2, P4 ;  /* 0x0000000000ff7886 */ /* 0x000fe20002040000 */
[----:B------:R-:W-:Y:S01]  /*4330*/  @!P4 R2UR UR9, R20 ;  /* 0x000000001409c2ca */ /* 0x000fe200000e0000 */
[----:B------:R-:W-:Y:S01]  /*4340*/  VOTEU.ALL UP1, P4 ;  /* 0x0000000000ff7886 */ /* 0x000fe20002020000 */
[----:B------:R-:W-:Y:S03]  /*4350*/  UMOV UR20, 0x0 ;  /* 0x0000000000147882 */ /* 0x000fe60000000000 */
[----:B------:R-:W3:Y:S01]  /*4360*/  LDC.64 R10, c[0x0][0xb18] ;  /* 0x0002c600ff0a7b82 */ /* 0x000ee20000000a00 */
[----:B------:R-:W-:Y:S01]  /*4370*/  UMOV UR21, 0x10000000 ;  /* 0x1000000000157882 */ /* 0x000fe20000000000 */
[----:B------:R-:W-:Y:S01]  /*4380*/  UMOV UR12, UR36 ;  /* 0x00000024000c7c82 */ /* 0x000fe20008000000 */
[----:B------:R-:W-:Y:S01]  /*4390*/  UIADD3 UR14, UPT, UPT, UR13, 0x1, URZ ;  /* 0x000000010d0e7890 */ /* 0x000fe2000fffe0ff */
[----:B------:R-:W-:Y:S01]  /*43a0*/  @P3 SHF.R.U32.HI R24, RZ, 0x10, R29 ;  /* 0x00000010ff183819 */ /* 0x000fe2000001161d */
[----:B------:R-:W-:Y:S03]  /*43b0*/  VIADD R27, R27, 0x1 ;  /* 0x000000011b1b7836 */ /* 0x000fe60000000000 */
[----:B-1----:R-:W1:Y:S01]  /*43c0*/  @!P1 LDC R0, c[0x0][0xb20] ;  /* 0x0002c800ff009b82 */ /* 0x002e620000000800 */
[----:B------:R-:W-:Y:S01]  /*43d0*/  UISETP.NE.AND UP5, UPT, UR14, 0x3, UPT ;  /* 0x000000030e00788c */ /* 0x000fe2000bfa5270 */
[----:B------:R-:W-:Y:S01]  /*43e0*/  IMAD.U32 R21, RZ, RZ, UR8 ;  /* 0x00000008ff157e24 */ /* 0x000fe2000f8e00ff */
[----:B------:R-:W-:Y:S05]  /*43f0*/  @!UP2 ULEA UR8, UR13, UR7, 0xd ;  /* 0x000000070d08a291 */ /* 0x000fea000f8e68ff */
[----:B------:R-:W5:Y:S01]  /*4400*/  @!P1 LDC R3, c[0x0][0xb0c] ;  /* 0x0002c300ff039b82 */ /* 0x000f620000000800 */
[----:B------:R-:W-:Y:S01]  /*4410*/  IMAD.U32 R20, RZ, RZ, UR9 ;  /* 0x00000009ff147e24 */ /* 0x000fe2000f8e00ff */
[----:B------:R-:W-:Y:S01]  /*4420*/  UIADD3 UR9, UPT, UPT, UR15, 0x60, URZ ;  /* 0x000000600f097890 */ /* 0x000fe2000fffe0ff */
[----:B------:R-:W-:Y:S01]  /*4430*/  @!P4 R2UR UR19, R21 ;  /* 0x000000001513c2ca */ /* 0x000fe200000e0000 */
[----:B------:R-:W-:Y:S02]  /*4440*/  @!UP2 UIADD3 UR8, UPT, UPT, UR8, 0x400, URZ ;  /* 0x000004000808a890 */ /* 0x000fe4000fffe0ff */
[----:B------:R-:W-:Y:S01]  /*4450*/  @!P4 R2UR UR18, R20 ;  /* 0x000000001412c2ca */ /* 0x000fe200000e0000 */
[----:B------:R-:W-:Y:S01]  /*4460*/  @!P4 IMAD.MOV.U32 R20, RZ, RZ, 0x2000 ;  /* 0x00002000ff14c424 */ /* 0x000fe200078e00ff */
[----:B------:R-:W-:Y:S02]  /*4470*/  UPRMT UR16, UR37, 0x654, UR9 ;  /* 0x0000065425107896 */ /* 0x000fe40008000009 */
[----:B------:R-:W-:Y:S02]  /*4480*/  USEL UR17, URZ, 0x1, UP5 ;  /* 0x00000001ff117887 */ /* 0x000fe4000a800000 */
[----:B------:R-:W-:Y:S04]  /*4490*/  USEL UR14, UR14, URZ, UP5 ;  /* 0x000000ff0e0e7287 */ /* 0x000fe8000a800000 */
[----:B------:R-:W-:Y:S01]  /*44a0*/  ULEA UR13, UR14, UR7, 0x3 ;  /* 0x000000070e0d7291 */ /* 0x000fe2000f8e18ff */
[----:B------:R-:W-:Y:S02]  /*44b0*/  LOP3.LUT R34, R34, UR17, RZ, 0x3c, !PT ;  /* 0x0000001122227c12 */ /* 0x000fe4000f8e3cff */
[----:B------:R1:W-:Y:S01]  /*44c0*/  @!UP1 UTMALDG.3D [UR8], [UR18], desc[UR20] ;  /* 0x00001408120095b4 */ /* 0x0003e20008011000 */
[----:B------:R1:W-:Y:S01]  /*44d0*/  @!P4 SYNCS.ARRIVE.TRANS64.RED.A0TR RZ, [UR15+0x60], R20 ;  /* 0x00006014ffffc9a7 */ /* 0x0003e2000830040f */
[----:B------:R-:W-:Y:S02]  /*44e0*/  SHF.L.U32 R12, R34, 0x1f, RZ ;  /* 0x0000001f220c7819 */ /* 0x000fe400000006ff */
[----:B-----5:R-:W-:Y:S01]  /*44f0*/  @!P1 ISETP.NE.AND P2, PT, R3, 0x1, PT ;  /* 0x000000010300980c */ /* 0x020fe20003f45270 */
[C---:B--2---:R-:W-:Y:S01]  /*4500*/  @!P1 IMAD.HI.U32 R14, R13.reuse, R14, RZ ;  /* 0x0000000e0d0e9227 */ /* 0x044fe200078e00ff */
[----:B---3--:R-:W-:Y:S03]  /*4510*/  @!P1 ISETP.NE.AND P0, PT, R10, 0x1, PT ;  /* 0x000000010a00980c */ /* 0x008fe60003f05270 */
[C---:B------:R-:W-:Y:S01]  /*4520*/  @!P1 IMAD.HI.U32 R11, R8.reuse, R11, RZ ;  /* 0x0000000b080b9227 */ /* 0x040fe200078e00ff */
[----:B------:R-:W-:Y:S04]  /*4530*/  @!P1 SHF.R.U32.HI R14, RZ, R15, R14 ;  /* 0x0000000fff0e9219 */ /* 0x000fe8000001160e */
[----:B-1----:R-:W-:Y:S01]  /*4540*/  @!P1 SHF.R.U32.HI R9, RZ, R0, R11 ;  /* 0x00000000ff099219 */ /* 0x002fe2000001160b */
[----:B------:R-:W-:Y:S01]  /*4550*/  SYNCS.ARRIVE.TRANS64.RED.A1T0 RZ, [UR16], RZ ;  /* 0x000000ffffff79a7 */ /* 0x000fe20008100410 */
[----:B------:R-:W-:Y:S02]  /*4560*/  @!P1 SEL R14, R13, R14, !P2 ;  /* 0x0000000e0d0e9207 */ /* 0x000fe40005000000 */
[----:B------:R-:W-:Y:S01]  /*4570*/  @!P1 SEL R9, R8, R9, !P0 ;  /* 0x0000000908099207 */ /* 0x000fe20004000000 */
[----:B------:R-:W1:Y:S04]  /*4580*/  SYNCS.PHASECHK.TRANS64.TRYWAIT P5, [UR13+0x78], R12 ;  /* 0x0000780cff0075a7 */ /* 0x000e6800080a110d */
[----:B------:R-:W-:Y:S02]  /*4590*/  @!P1 IMAD.IADD R0, R9, 0x1, -R14 ;  /* 0x0000000109009824 */ /* 0x000fe400078e0a0e */
[----:B------:R-:W-:Y:S02]  /*45a0*/  @!P1 IMAD.IADD R9, R14, 0x1, -R9 ;  /* 0x000000010e099824 */ /* 0x000fe400078e0a09 */
[----:B------:R-:W-:Y:S02]  /*45b0*/  @!P1 IMAD R13, R0, R3, R13 ;  /* 0x00000003000d9224 */ /* 0x000fe400078e020d */
[----:B------:R-:W-:Y:S01]  /*45c0*/  @!P1 IMAD R8, R9, R10, R8 ;  /* 0x0000000a09089224 */ /* 0x000fe200078e0208 */
[----:B-1----:R-:W-:Y:S06]  /*45d0*/  @!P5 BRA `(.L_x_77) ;  /* 0x000000340000d947 */ /* 0x002fec0003800000 */
.L_x_153:
[----:B-1----:R-:W-:Y:S01]  /*45e0*/  @!P4 IADD3 R3, P0, PT, R32, 0x580, RZ ;  /* 0x000005802003c810 */ /* 0x002fe20007f1e0ff */
[----:B------:R-:W-:Y:S01]  /*45f0*/  UMOV UR18, 0x0 ;  /* 0x0000000000127882 */ /* 0x000fe20000000000 */
[----:B------:R-:W-:Y:S01]  /*4600*/  UMOV UR19, 0x10000000 ;  /* 0x1000000000137882 */ /* 0x000fe20000000000 */
[----:B------:R-:W-:Y:S01]  /*4610*/  VOTEU.ALL UP1, P4 ;  /* 0x0000000000ff7886 */ /* 0x000fe20002020000 */
[----:B------:R-:W-:Y:S01]  /*4620*/  @!P4 R2UR UR9, R3 ;  /* 0x000000000309c2ca */ /* 0x000fe200000e0000 */
[----:B------:R-:W-:Y:S01]  /*4630*/  @!P4 IMAD.X R0, RZ, RZ, R33, P0 ;  /* 0x000000ffff00c224 */ /* 0x000fe200000e0621 */
[----:B------:R-:W-:Y:S01]  /*4640*/  UMOV UR12, UR36 ;  /* 0x00000024000c7c82 */ /* 0x000fe20008000000 */
[----:B------:R-:W-:Y:S01]  /*4650*/  @P3 R2UR UR36, R24 ;  /* 0x00000000182432ca */ /* 0x000fe200000e0000 */
[----:B------:R-:W-:Y:S01]  /*4660*/  @!UP1 ULEA UR15, UR14, UR7, 0xd ;  /* 0x000000070e0f9291 */ /* 0x000fe2000f8e68ff */
[----:B------:R-:W-:Y:S01]  /*4670*/  ISETP.NE.AND P0, PT, R27, 0x2, PT ;  /* 0x000000021b00780c */ /* 0x000fe20003f05270 */
[----:B------:R-:W-:Y:S01]  /*4680*/  @!UP1 UIADD3 UR10, UPT, UPT, UR10, 0x20, URZ ;  /* 0x000000200a0a9890 */ /* 0x000fe2000fffe0ff */
[----:B------:R-:W-:Y:S01]  /*4690*/  @!P4 R2UR UR8, R0 ;  /* 0x000000000008c2ca */ /* 0x000fe200000e0000 */
[----:B------:R-:W-:Y:S01]  /*46a0*/  IMAD.IADD R20, R8, 0x1, R66 ;  /* 0x0000000108147824 */ /* 0x000fe200078e0242 */
[----:B------:R-:W-:Y:S01]  /*46b0*/  SEL R0, RZ, 0x1, P0 ;  /* 0x00000001ff007807 */ /* 0x000fe20000000000 */
[----:B------:R-:W-:Y:S01]  /*46c0*/  IMAD.IADD R21, R13, 0x1, R68 ;  /* 0x000000010d157824 */ /* 0x000fe200078e0244 */
[----:B------:R-:W-:Y:S02]  /*46d0*/  SEL R27, R27, RZ, P0 ;  /* 0x000000ff1b1b7207 */ /* 0x000fe40000000000 */
[----:B------:R-:W-:Y:S01]  /*46e0*/  IMAD.U32 R10, RZ, RZ, UR9 ;  /* 0x00000009ff0a7e24 */ /* 0x000fe2000f8e00ff */
[----:B------:R-:W-:Y:S01]  /*46f0*/  UIADD3 UR9, UPT, UPT, UR13, 0x60, URZ ;  /* 0x000000600d097890 */ /* 0x000fe2000fffe0ff */
[----:B------:R-:W-:Y:S03]  /*4700*/  LOP3.LUT R25, R25, R0, RZ, 0x3c, !PT ;  /* 0x0000000019197212 */ /* 0x000fe600078e3cff */
[----:B------:R-:W-:Y:S02]  /*4710*/  @!P4 R2UR UR16, R10 ;  /* 0x000000000a10c2ca */ /* 0x000fe400000e0000 */
[----:B------:R-:W-:Y:S01]  /*4720*/  IMAD.U32 R11, RZ, RZ, UR8 ;  /* 0x00000008ff0b7e24 */ /* 0x000fe2000f8e00ff */
[----:B------:R-:W-:Y:S01]  /*4730*/  @!UP1 UIADD3 UR8, UPT, UPT, UR15, 0x400, URZ ;  /* 0x000004000f089890 */ /* 0x000fe2000fffe0ff */
[----:B------:R-:W-:Y:S01]  /*4740*/  VOTEU.ALL UP1, P4 ;  /* 0x0000000000ff7886 */ /* 0x000fe20002020000 */
[----:B------:R-:W-:Y:S02]  /*4750*/  UPRMT UR15, UR37, 0x654, UR9 ;  /* 0x00000654250f7896 */ /* 0x000fe40008000009 */
[----:B------:R-:W-:Y:S11]  /*4760*/  @!P4 R2UR UR17, R11 ;  /* 0x000000000b11c2ca */ /* 0x000ff600000e0000 */
[----:B------:R-:W-:Y:S02]  /*4770*/  @!UPT UIADD3 URZ, UPT, UPT, URZ, URZ, URZ ;  /* 0x000000fffffff290 */ /* 0x000fe4000fffe0ff */
[----:B------:R2:W-:Y:S01]  /*4780*/  @!UP1 UTMALDG.3D [UR8], [UR16], desc[UR18] ;  /* 0x00001208100095b4 */ /* 0x0005e20008011000 */
[----:B------:R2:W-:Y:S01]  /*4790*/  @!P4 SYNCS.ARRIVE.TRANS64.RED.A0TR RZ, [UR13+0x60], R23 ;  /* 0x00006017ffffc9a7 */ /* 0x0005e2000830040d */
[----:B------:R-:W-:Y:S04]  /*47a0*/  UIADD3 UR13, UPT, UPT, UR14, 0x1, URZ ;  /* 0x000000010e0d7890 */ /* 0x000fe8000fffe0ff */
[----:B------:R-:W-:Y:S04]  /*47b0*/  UISETP.NE.AND UP1, UPT, UR13, 0x3, UPT ;  /* 0x000000030d00788c */ /* 0x000fe8000bf25270 */
[----:B------:R-:W-:Y:S02]  /*47c0*/  USEL UR14, URZ, 0x1, UP1 ;  /* 0x00000001ff0e7887 */ /* 0x000fe40008800000 */
[----:B------:R-:W-:Y:S02]  /*47d0*/  USEL UR13, UR13, URZ, UP1 ;  /* 0x000000ff0d0d7287 */ /* 0x000fe40008800000 */
[----:B------:R-:W-:Y:S02]  /*47e0*/  UPLOP3.LUT UP1, UPT, UPT, UPT, UPT, 0x80, 0x8 ;  /* 0x000000000008789c */ /* 0x000fe40003f2f070 */
[----:B------:R-:W-:Y:S01]  /*47f0*/  LOP3.LUT R34, R34, UR14, RZ, 0x3c, !PT ;  /* 0x0000000e22227c12 */ /* 0x000fe2000f8e3cff */
[----:B------:R-:W-:Y:S01]  /*4800*/  SYNCS.ARRIVE.TRANS64.RED.A1T0 RZ, [UR15], RZ ;  /* 0x000000ffffff79a7 */ /* 0x000fe2000810040f */
[----:B------:R-:W-:Y:S07]  /*4810*/  @P3 BRA `(.L_x_78) ;  /* 0xfffffff4001c3947 */ /* 0x000fee000383ffff */
[----:B------:R-:W-:Y:S01]  /*4820*/  UIADD3 UR7, UPT, UPT, UR7, 0x78, URZ ;  /* 0x0000007807077890 */ /* 0x000fe2000fffe0ff */
[----:B------:R-:W-:-:S03]  /*4830*/  SHF.L.U32 R3, R34, 0x1f, RZ ;  /* 0x0000001f22037819 */ /* 0x000fc600000006ff */
[----:B------:R-:W-:-:S09]  /*4840*/  ULEA UR4, UR13, UR7, 0x3 ;  /* 0x000000070d047291 */ /* 0x000fd2000f8e18ff */
[----:B------:R-:W1:Y:S02]  /*4850*/  SYNCS.PHASECHK.TRANS64.TRYWAIT P0, [UR4], R3 ;  /* 0x00000003ff0075a7 */ /* 0x000e640008001104 */
[----:B-1----:R-:W-:Y:S05]  /*4860*/  @!P0 BRA `(.L_x_79) ;  /* 0x0000003000748947 */ /* 0x002fea0003800000 */
.L_x_155:
        /* <DEDUP_REMOVED lines=9> */
.L_x_157:
[----:B------:R-:W-:-:S04]  /*4900*/  UIADD3 UR5, UPT, UPT, UR5, 0x1, URZ ;  /* 0x0000000105057890 */ /* 0x000fc8000fffe0ff */
[----:B------:R-:W-:-:S04]  /*4910*/  UISETP.NE.AND UP0, UPT, UR5, 0x3, UPT ;  /* 0x000000030500788c */ /* 0x000fc8000bf05270 */
[----:B------:R-:W-:Y:S02]  /*4920*/  USEL UR4, URZ, 0x1, UP0 ;  /* 0x00000001ff047887 */ /* 0x000fe40008000000 */
[----:B------:R-:W-:-:S04]  /*4930*/  USEL UR5, UR5, URZ, UP0 ;  /* 0x000000ff05057287 */ /* 0x000fc80008000000 */
[----:B------:R-:W-:Y:S01]  /*4940*/  ULEA UR5, UR5, UR7, 0x3 ;  /* 0x0000000705057291 */ /* 0x000fe2000f8e18ff */
[----:B-1----:R-:W-:-:S04]  /*4950*/  LOP3.LUT R3, R34, UR4, RZ, 0x3c, !PT ;  /* 0x0000000422037c12 */ /* 0x002fc8000f8e3cff */
[----:B------:R-:W-:Y:S01]  /*4960*/  SHF.L.U32 R3, R3, 0x1f, RZ ;  /* 0x0000001f03037819 */ /* 0x000fe200000006ff */
[----:B------:R-:W-:-:S07]  /*4970*/  IMAD.U32 R0, RZ, RZ, UR5 ;  /* 0x00000005ff007e24 */ /* 0x000fce000f8e00ff */
.L_x_81:
[----:B-1----:R1:W3:Y:S02]  /*4980*/  SYNCS.PHASECHK.TRANS64.TRYWAIT P0, [R0+URZ], R3 ;  /* 0x00000003000075a7 */ /* 0x0022e400080011ff */
[----:B---3--:R-:W-:Y:S05]  /*4990*/  @!P0 NANOSLEEP.SYNCS 0x989680 ;  /* 0x009896800000895d */ /* 0x008fea0003900000 */
[----:B------:R-:W3:Y:S02]  /*49a0*/  @!P0 SYNCS.PHASECHK.TRANS64 P0, [R0+URZ], R3 ;  /* 0x00000003000085a7 */ /* 0x000ee400080010ff */
[----:B--23--:R-:W-:Y:S05]  /*49b0*/  @P0 EXIT ;  /* 0x000000000000094d */ /* 0x00cfea0003800000 */
[----:B------:R-:W-:Y:S05]  /*49c0*/  BRA `(.L_x_81) ;  /* 0xfffffffc00ec7947 */ /* 0x000fea000383ffff */
.L_x_69:
[----:B------:R-:W-:-:S06]  /*49d0*/  UISETP.GE.AND UP1, UPT, UR8, 0x4, UPT ;  /* 0x000000040800788c */ /* 0x000fcc000bf26270 */
[----:B------:R-:W-:-:S13]  /*49e0*/  PLOP3.LUT P0, PT, PT, PT, UP1, 0x80, 0x8 ;  /* 0x000000000008781c */ /* 0x000fda0003f0f018 */
[----:B------:R-:W-:Y:S05]  /*49f0*/  @!P0 EXIT ;  /* 0x000000000000894d */ /* 0x000fea0003800000 */
[----:B------:R-:W-:Y:S01]  /*4a00*/  BAR.SYNC.DEFER_BLOCKING 0x6, 0xa0 ;  /* 0x0182800000007b1d */ /* 0x000fe20000010000 */
[C---:B------:R-:W-:Y:S01]  /*4a10*/  IMAD.SHL.U32 R0, R79.reuse, 0x20, RZ ;  /* 0x000000204f007824 */ /* 0x040fe200078e00ff */
[C---:B------:R-:W-:Y:S01]  /*4a20*/  R2P PR, R79.reuse, 0x6 ;  /* 0x000000064f007804 */ /* 0x040fe20000000000 */
[C---:B------:R-:W-:Y:S02]  /*4a30*/  IMAD.SHL.U32 R72, R79.reuse, 0x4, RZ ;  /* 0x000000044f487824 */ /* 0x040fe400078e00ff */
[C---:B------:R-:W-:Y:S01]  /*4a40*/  IMAD.U32 R32, R79.reuse, 0x10000, RZ ;  /* 0x000100004f207824 */ /* 0x040fe200078e00ff */
[----:B------:R-:W-:Y:S02]  /*4a50*/  UMOV UR48, 0x400 ;  /* 0x0000040000307882 */ /* 0x000fe40000000000 */
[----:B------:R-:W1:Y:S01]  /*4a60*/  LDC R71, c[0x0][0x370] ;  /* 0x0000dc00ff477b82 */ /* 0x000e620000000800 */
[----:B------:R-:W-:Y:S01]  /*4a70*/  ULEA UR48, UR37, UR48, 0x18 ;  /* 0x0000003025307291 */ /* 0x000fe2000f8ec0ff */
[C---:B------:R-:W-:Y:S01]  /*4a80*/  LOP3.LUT R7, R0.reuse, 0xe0, RZ, 0xc0, !PT ;  /* 0x000000e000077812 */ /* 0x040fe200078ec0ff */
[----:B------:R-:W-:Y:S01]  /*4a90*/  IMAD.SHL.U32 R5, R79, 0x10, RZ ;  /* 0x000000104f057824 */ /* 0x000fe200078e00ff */
[----:B------:R-:W-:Y:S01]  /*4aa0*/  LOP3.LUT R0, R0, 0x100, RZ, 0xc0, !PT ;  /* 0x0000010000007812 */ /* 0x000fe200078ec0ff */
[----:B------:R-:W-:Y:S01]  /*4ab0*/  IMAD.MOV.U32 R78, RZ, RZ, 0x8 ;  /* 0x00000008ff4e7424 */ /* 0x000fe200078e00ff */
[----:B------:R-:W-:Y:S01]  /*4ac0*/  LOP3.LUT R72, R7, 0x1c, R72, 0xf8, !PT ;  /* 0x0000001c07487812 */ /* 0x000fe200078ef848 */
[----:B------:R-:W-:Y:S01]  /*4ad0*/  IMAD.MOV.U32 R77, RZ, RZ, 0x10 ;  /* 0x00000010ff4d7424 */ /* 0x000fe200078e00ff */
[----:B------:R-:W2:Y:S01]  /*4ae0*/  LDC R28, c[0x0][0xb0c] ;  /* 0x0002c300ff1c7b82 */ /* 0x000ea20000000800 */
[----:B------:R-:W-:Y:S01]  /*4af0*/  SHF.R.U32.HI R7, RZ, 0x2, R79 ;  /* 0x00000002ff077819 */ /* 0x000fe2000001164f */
[----:B------:R-:W-:Y:S01]  /*4b00*/  IMAD.MOV.U32 R30, RZ, RZ, RZ ;  /* 0x000000ffff1e7224 */ /* 0x000fe200078e00ff */
[----:B------:R-:W-:Y:S01]  /*4b10*/  LOP3.LUT R32, R32, 0x600000, RZ, 0xc0, !PT ;  /* 0x0060000020207812 */ /* 0x000fe200078ec0ff */
[----:B------:R-:W-:Y:S01]  /*4b20*/  IMAD.MOV.U32 R76, RZ, RZ, RZ ;  /* 0x000000ffff4c7224 */ /* 0x000fe200078e00ff */
[----:B------:R-:W-:Y:S01]  /*4b30*/  LOP3.LUT R5, R0, 0x600, R5, 0xf8, !PT ;  /* 0x0000060000057812 */ /* 0x000fe200078ef805 */
[----:B------:R-:W-:Y:S01]  /*4b40*/  IMAD.MOV.U32 R82, RZ, RZ, RZ ;  /* 0x000000ffff527224 */ /* 0x000fe200078e00ff */
[----:B------:R-:W-:Y:S01]  /*4b50*/  LOP3.LUT R72, R72, 0x4, R7, 0x78, !PT ;  /* 0x0000000448487812 */ /* 0x000fe200078e7807 */
[----:B------:R-:W4:Y:S01]  /*4b60*/  LDC R69, c[0x0][0xb20] ;  /* 0x0002c800ff457b82 */ /* 0x000f220000000800 */
[----:B------:R-:W3:Y:S01]  /*4b70*/  LDS R3, [UR48+0x150] ;  /* 0x00015030ff037984 */ /* 0x000ee20008000800 */
[----:B------:R-:W-:Y:S01]  /*4b80*/  LOP3.LUT R79, R79, 0x60, RZ, 0xc0, !PT ;  /* 0x000000604f4f7812 */ /* 0x000fe200078ec0ff */
[----:B------:R-:W-:Y:S01]  /*4b90*/  IMAD.MOV.U32 R75, RZ, RZ, RZ ;  /* 0x000000ffff4b7224 */ /* 0x000fe200078e00ff */
[----:B------:R-:W-:Y:S01]  /*4ba0*/  LOP3.LUT R72, R5, R72, RZ, 0xfc, !PT ;  /* 0x0000004805487212 */ /* 0x000fe200078efcff */
[----:B------:R-:W1:Y:S01]  /*4bb0*/  LDCU.64 UR54, c[0x0][0x348] ;  /* 0x00006900ff3677ac */ /* 0x000e620008000a00 */
[----:B------:R-:W-:-:S02]  /*4bc0*/  SEL R78, R78, 0xfffffff8, !P1 ;  /* 0xfffffff84e4e7807 */ /* 0x000fc40004800000 */
[----:B------:R-:W1:Y:S01]  /*4bd0*/  LDC R27, c[0x0][0xb30] ;  /* 0x0002cc00ff1b7b82 */ /* 0x000e620000000800 */
[----:B------:R-:W-:Y:S01]  /*4be0*/  SEL R77, R77, 0xfffffff0, !P2 ;  /* 0xfffffff04d4d7807 */ /* 0x000fe20005000000 */
[----:B------:R-:W1:Y:S01]  /*4bf0*/  LDCU.64 UR38, c[0x0][0x888] ;  /* 0x00011100ff2677ac */ /* 0x000e620008000a00 */
[----:B------:R-:W1:Y:S05]  /*4c00*/  LDCU.64 UR44, c[0x0][0x890] ;  /* 0x00011200ff2c77ac */ /* 0x000e6a0008000a00 */
[----:B------:R-:W1:Y:S01]  /*4c10*/  LDC.64 R64, c[0x0][0xb10] ;  /* 0x0002c400ff407b82 */ /* 0x000e620000000a00 */
[----:B------:R-:W-:Y:S01]  /*4c20*/  UMOV UR51, 0x1 ;  /* 0x0000000100337882 */ /* 0x000fe20000000000 */
[----:B------:R-:W-:Y:S01]  /*4c30*/  UMOV UR56, URZ ;  /* 0x000000ff00387c82 */ /* 0x000fe20008000000 */
[----:B------:R-:W-:Y:S01]  /*4c40*/  UIADD3 UR52, UPT, UPT, UR48, 0x400, URZ ;  /* 0x0000040030347890 */ /* 0x000fe2000fffe0ff */
[----:B------:R-:W-:Y:S01]  /*4c50*/  UMOV UR50, URZ ;  /* 0x000000ff00327c82 */ /* 0x000fe20008000000 */
[----:B------:R-:W-:-:S03]  /*4c60*/  UMOV UR49, URZ ;  /* 0x000000ff00317c82 */ /* 0x000fc60008000000 */
[----:B------:R-:W1:Y:S08]  /*4c70*/  LDC.64 R24, c[0x0][0xb18] ;  /* 0x0002c600ff187b82 */ /* 0x000e700000000a00 */
[----:B------:R-:W1:Y:S08]  /*4c80*/  LDC.64 R22, c[0x0][0xb28] ;  /* 0x0002ca00ff167b82 */ /* 0x000e700000000a00 */
[----:B------:R-:W1:Y:S01]  /*4c90*/  LDC.64 R62, c[0x0][0x8b0] ;  /* 0x00022c00ff3e7b82 */ /* 0x000e620000000a00 */
[----:B---3--:R-:W-:-:S07]  /*4ca0*/  IMAD.IADD R32, R3, 0x1, R32 ;  /* 0x0000000103207824 */ /* 0x008fce00078e0220 */
[----:B------:R-:W3:Y:S08]  /*4cb0*/  LDC.64 R60, c[0x0][0x8a8] ;  /* 0x00022a00ff3c7b82 */ /* 0x000ef00000000a00 */
[----:B--2-4-:R-:W1:Y:S02]  /*4cc0*/  LDC R70, c[0x0][0x374] ;  /* 0x0000dd00ff467b82 */ /* 0x014e640000000800 */
.L_x_112:
[C---:B------:R-:W-:Y:S02]  /*4cd0*/  LEA R0, R82.reuse, UR48, 0x3 ;  /* 0x0000003052007c11 */ /* 0x040fe4000f8e18ff */
[----:B------:R-:W-:Y:S02]  /*4ce0*/  SHF.L.U32 R3, R75, 0x1f, RZ ;  /* 0x0000001f4b037819 */ /* 0x000fe400000006ff */
[----:B-1----:R-:W-:Y:S02]  /*4cf0*/  LEA R16, R82, UR48, 0x4 ;  /* 0x0000003052107c11 */ /* 0x002fe4000f8e20ff */
[----:B------:R-:W2:Y:S02]  /*4d00*/  SYNCS.PHASECHK.TRANS64.TRYWAIT P0, [R0+URZ+0xa0], R3 ;  /* 0x0000a003000075a7 */ /* 0x000ea400080011ff */
[----:B--2---:R-:W-:Y:S05]  /*4d10*/  @!P0 BRA `(.L_x_82) ;  /* 0x0000002c00788947 */ /* 0x004fea0003800000 */
.L_x_158:
[----:B------:R-:W4:Y:S01]  /*4d20*/  LDC.64 R12, c[0x0][0xb10] ;  /* 0x0002c400ff0c7b82 */ /* 0x000f220000000a00 */
[----:B------:R-:W3:Y:S01]  /*4d30*/  LDS.128 R16, [R16+0x130] ;  /* 0x0001300010107984 */ /* 0x000ee20000000c00 */
[----:B-1----:R-:W-:Y:S01]  /*4d40*/  ISETP.NE.AND P1, PT, R27, 0x1, PT ;  /* 0x000000011b00780c */ /* 0x002fe20003f25270 */
[----:B--2---:R-:W-:Y:S01]  /*4d50*/  VIADD R0, R0, 0xb0 ;  /* 0x000000b000007836 */ /* 0x004fe20000000000 */
[----:B------:R-:W-:Y:S04]  /*4d60*/  ISETP.GE.AND P0, PT, R26, 0x1, PT ;  /* 0x000000011a00780c */ /* 0x000fe80003f06270 */
[----:B------:R-:W1:Y:S01]  /*4d70*/  LDC.64 R10, c[0x0][0xb18] ;  /* 0x0002c600ff0a7b82 */ /* 0x000e620000000a00 */
[----:B------:R-:W-:Y:S01]  /*4d80*/  PRMT R0, RZ, 0x654, R0 ;  /* 0x00000654ff007816 */ /* 0x000fe20000000000 */
[----:B------:R-:W-:Y:S01]  /*4d90*/  @!PT LDS RZ, [RZ] ;  /* 0x00000000fffff984 */ /* 0x000fe20000000800 */
[----:B------:R-:W-:Y:S01]  /*4da0*/  @!PT LDS RZ, [RZ] ;  /* 0x00000000fffff984 */ /* 0x000fe20000000800 */
[----:B------:R-:W-:Y:S01]  /*4db0*/  @!PT LDS RZ, [RZ] ;  /* 0x00000000fffff984 */ /* 0x000fe20000000800 */
[----:B------:R-:W-:Y:S01]  /*4dc0*/  @!PT LDS RZ, [RZ] ;  /* 0x00000000fffff984 */ /* 0x000fe20000000800 */
[----:B------:R2:W-:Y:S06]  /*4dd0*/  MEMBAR.ALL.CTA ;  /* 0x0000000000007992 */ /* 0x0005ec0000008000 */
[----:B--2---:R-:W2:Y:S01]  /*4de0*/  FENCE.VIEW.ASYNC.S ;  /* 0x00000000000073c6 */ /* 0x004ea20000000000 */
[----:B------:R-:W1:Y:S08]  /*4df0*/  @!P1 LDC R14, c[0x0][0xb20] ;  /* 0x0002c800ff0e9b82 */ /* 0x000e700000000800 */
[----:B------:R-:W1:Y:S01]  /*4e00*/  @!P1 LDC R9, c[0x0][0xb0c] ;  /* 0x0002c300ff099b82 */ /* 0x000e620000000800 */
[----:B--2---:R2:W-:Y:S01]  /*4e10*/  SYNCS.ARRIVE.TRANS64.RED.A1T0 RZ, [R0+URZ], RZ ;  /* 0x000000ff00ff79a7 */ /* 0x0045e200081004ff */
[----:B---3--:R-:W-:Y:S04]  /*4e20*/  LOP3.LUT P4, RZ, R18, 0x1, RZ, 0xc0, !PT ;  /* 0x0000000112ff7812 */ /* 0x008fe8000788c0ff */
[----:B------:R-:W-:Y:S09]  /*4e30*/  P2R R80, PR, RZ, 0x10 ;  /* 0x00000010ff507803 */ /* 0x000ff20000000000 */
[----:B------:R-:W-:Y:S02]  /*4e40*/  @P4 MOV R31, R16 ;  /* 0x00000010001f4202 */ /* 0x000fe40000000f00 */
[----:B------:R-:W-:Y:S01]  /*4e50*/  @P4 LOP3.LUT R29, R17, 0xffff, RZ, 0xc0, !PT ;  /* 0x0000ffff111d4812 */ /* 0x000fe200078ec0ff */
[----:B--2-4-:R-:W-:Y:S06]  /*4e60*/  @!P0 BRA `(.L_x_83) ;  /* 0x0000000000a48947 */ /* 0x014fec0003800000 */
[----:B------:R-:W-:Y:S01]  /*4e70*/  IMAD.HI.U32 R36, R70, R25, RZ ;  /* 0x0000001946247227 */ /* 0x000fe200078e00ff */
[----:B------:R-:W-:Y:S02]  /*4e80*/  ISETP.NE.AND P0, PT, R24, 0x1, PT ;  /* 0x000000011800780c */ /* 0x000fe40003f05270 */
[----:B------:R-:W-:Y:S01]  /*4e90*/  ISETP.NE.AND P2, PT, R26, 0x1, PT ;  /* 0x000000011a00780c */ /* 0x000fe20003f45270 */
[-C--:B------:R-:W-:Y:S01]  /*4ea0*/  IMAD.HI.U32 R34, R71, R64.reuse, RZ ;  /* 0x0000004047227227 */ /* 0x080fe200078e00ff */
[----:B------:R-:W-:Y:S02]  /*4eb0*/  SHF.R.U32.HI R37, RZ, R69, R36 ;  /* 0x00000045ff257219 */ /* 0x000fe40000011624 */
[----:B------:R-:W-:Y:S01]  /*4ec0*/  ISETP.NE.AND P3, PT, R28, 0x1, PT ;  /* 0x000000011c00780c */ /* 0x000fe20003f65270 */
[----:B------:R-:W-:Y:S01]  /*4ed0*/  IMAD.HI.U32 R40, R29, R25, RZ ;  /* 0x000000191d287227 */ /* 0x000fe200078e00ff */
[----:B------:R-:W-:Y:S02]  /*4ee0*/  SHF.R.U32.HI R34, RZ, R65, R34 ;  /* 0x00000041ff227219 */ /* 0x000fe40000011622 */
[----:B------:R-:W-:Y:S01]  /*4ef0*/  SEL R3, R70, R37, !P0 ;  /* 0x0000002546037207 */ /* 0x000fe20004000000 */
[----:B------:R-:W-:Y:S01]  /*4f00*/  IMAD.HI.U32 R38, R31, R64, RZ ;  /* 0x000000401f267227 */ /* 0x000fe200078e00ff */
[----:B------:R-:W-:Y:S03]  /*4f10*/  SEL R7, R71, R34, !P3 ;  /* 0x0000002247077207 */ /* 0x000fe60005800000 */
[-C--:B------:R-:W-:Y:S01]  /*4f20*/  IMAD.HI.U32 R34, R3, R22.reuse, RZ ;  /* 0x0000001603227227 */ /* 0x080fe200078e00ff */
[----:B------:R-:W-:Y:S03]  /*4f30*/  SHF.R.U32.HI R38, RZ, R65, R38 ;  /* 0x00000041ff267219 */ /* 0x000fe60000011626 */
[----:B------:R-:W-:Y:S01]  /*4f40*/  IMAD.HI.U32 R36, R7, R22, RZ ;  /* 0x0000001607247227 */ /* 0x000fe200078e00ff */
[----:B------:R-:W-:Y:S02]  /*4f50*/  @P2 SHF.R.U32.HI R3, RZ, R23, R34 ;  /* 0x00000017ff032219 */ /* 0x000fe40000011622 */
[----:B------:R-:W-:Y:S02]  /*4f60*/  SHF.R.U32.HI R34, RZ, R69, R40 ;  /* 0x00000045ff227219 */ /* 0x000fe40000011628 */
[----:B------:R-:W-:Y:S01]  /*4f70*/  @P2 SHF.R.U32.HI R7, RZ, R23, R36 ;  /* 0x00000017ff072219 */ /* 0x000fe20000011624 */
[C---:B------:R-:W-:Y:S01]  /*4f80*/  IMAD R2, R26.reuse, R3, RZ ;  /* 0x000000031a027224 */ /* 0x040fe200078e02ff */
[----:B------:R-:W-:Y:S02]  /*4f90*/  SEL R5, R29, R34, !P0 ;  /* 0x000000221d057207 */ /* 0x000fe40004000000 */
[----:B------:R-:W-:Y:S01]  /*4fa0*/  SEL R3, R31, R38, !P3 ;  /* 0x000000261f037207 */ /* 0x000fe20005800000 */
[----:B------:R-:W-:Y:S01]  /*4fb0*/  IMAD R4, R26, R7, RZ ;  /* 0x000000071a047224 */ /* 0x000fe200078e02ff */
[C---:B------:R-:W-:Y:S01]  /*4fc0*/  ISETP.GE.AND P0, PT, R5.reuse, R2, PT ;  /* 0x000000020500720c */ /* 0x040fe20003f06270 */
[----:B------:R-:W-:Y:S03]  /*4fd0*/  IMAD.HI.U32 R6, R5, R22, RZ ;  /* 0x0000001605067227 */ /* 0x000fe600078e00ff */
[----:B------:R-:W-:Y:S01]  /*4fe0*/  ISETP.GE.OR P0, PT, R3, R4, P0 ;  /* 0x000000040300720c */ /* 0x000fe20000706670 */
[----:B------:R-:W-:Y:S01]  /*4ff0*/  IMAD.MOV R4, RZ, RZ, -R3 ;  /* 0x000000ffff047224 */ /* 0x000fe200078e0a03 */
[-C--:B------:R-:W-:Y:S03]  /*5000*/  SHF.R.U32.HI R6, RZ, R23.reuse, R6 ;  /* 0x00000017ff067219 */ /* 0x080fe60000011606 */
[----:B------:R-:W-:Y:S01]  /*5010*/  IMAD R31, R28, R4, R31 ;  /* 0x000000041c1f7224 */ /* 0x000fe200078e021f */
[----:B------:R-:W-:Y:S05]  /*5020*/  SEL R15, R5, R6, !P2 ;  /* 0x00000006050f7207 */ /* 0x000fea0005000000 */
[----:B------:R-:W-:Y:S02]  /*5030*/  IMAD.MOV R6, RZ, RZ, -R15 ;  /* 0x000000ffff067224 */ /* 0x000fe400078e0a0f */
[C---:B------:R-:W-:Y:S04]  /*5040*/  @!P0 IMAD.HI.U32 R2, R3.reuse, R22, RZ ;  /* 0x0000001603028227 */ /* 0x040fe800078e00ff */
[----:B------:R-:W-:Y:S01]  /*5050*/  IMAD R6, R26, R6, R5 ;  /* 0x000000061a067224 */ /* 0x000fe200078e0205 */
[----:B------:R-:W-:Y:S04]  /*5060*/  @!P0 SHF.R.U32.HI R2, RZ, R23, R2 ;  /* 0x00000017ff028219 */ /* 0x000fe80000011602 */
[----:B------:R-:W-:Y:S02]  /*5070*/  @!P0 SEL R0, R3, R2, !P2 ;  /* 0x0000000203008207 */ /* 0x000fe40005000000 */
[----:B------:R-:W-:Y:S02]  /*5080*/  IADD3 R2, PT, PT, -R5, RZ, RZ ;  /* 0x000000ff05027210 */ /* 0x000fe40007ffe1ff */
[----:B------:R-:W-:Y:S01]  /*5090*/  @!P0 IADD3 R8, PT, PT, R15, -R0, RZ ;  /* 0x800000000f088210 */ /* 0x000fe20007ffe0ff */
[----:B------:R-:W-:Y:S02]  /*50a0*/  @!P0 IMAD R0, R7, R6, R0 ;  /* 0x0000000607008224 */ /* 0x000fe400078e0200 */
[----:B------:R-:W-:Y:S02]  /*50b0*/  IMAD R29, R24, R2, R29 ;  /* 0x00000002181d7224 */ /* 0x000fe400078e021d */
[----:B------:R-:W-:Y:S02]  /*50c0*/  @!P0 IMAD R5, R8, R26, R3 ;  /* 0x0000001a08058224 */ /* 0x000fe400078e0203 */
[----:B------:R-:W-:Y:S04]  /*50d0*/  @!P0 IMAD.MOV.U32 R3, RZ, RZ, R0 ;  /* 0x000000ffff038224 */ /* 0x000fe800078e0000 */
[----:B------:R-:W-:Y:S02]  /*50e0*/  IMAD R31, R3, R28, R31 ;  /* 0x0000001c031f7224 */ /* 0x000fe400078e021f */
[----:B------:R-:W-:Y:S07]  /*50f0*/  IMAD R29, R5, R24, R29 ;  /* 0x00000018051d7224 */ /* 0x000fee00078e021d */
.L_x_83:
[----:B-1----:R-:W-:Y:S01]  /*5100*/  @!P1 ISETP.NE.AND P0, PT, R10, 0x1, PT ;  /* 0x000000010a00980c */ /* 0x002fe20003f05270 */
[----:B------:R-:W-:Y:S01]  /*5110*/  @!P1 IMAD.HI.U32 R0, R31, R12, RZ ;  /* 0x0000000c1f009227 */ /* 0x000fe200078e00ff */
[----:B------:R-:W-:Y:S01]  /*5120*/  @!P1 ISETP.NE.AND P2, PT, R9, 0x1, PT ;  /* 0x000000010900980c */ /* 0x000fe20003f45270 */
[----:B------:R-:W-:Y:S01]  /*5130*/  ULOP3.LUT UP0, URZ, UR52, 0x3f0, URZ, 0xc0, !UPT ;  /* 0x000003f034ff7892 */ /* 0x000fe2000f80c0ff */
[----:B------:R-:W-:Y:S01]  /*5140*/  R2UR UR42, R21 ;  /* 0x00000000152a72ca */ /* 0x000fe200000e0000 */
[----:B------:R-:W-:Y:S01]  /*5150*/  @!P1 IMAD.HI.U32 R3, R29, R11, RZ ;  /* 0x0000000b1d039227 */ /* 0x000fe200078e00ff */
[----:B------:R-:W-:Y:S02]  /*5160*/  @!P1 SHF.R.U32.HI R0, RZ, R13, R0 ;  /* 0x0000000dff009219 */ /* 0x000fe40000011600 */
[----:B------:R-:W-:Y:S01]  /*5170*/  R2UR UR41, R20 ;  /* 0x00000000142972ca */ /* 0x000fe200000e0000 */
[----:B------:R-:W-:Y:S01]  /*5180*/  VIADD R82, R82, 0x1 ;  /* 0x0000000152527836 */ /* 0x000fe20000000000 */
[----:B------:R-:W-:Y:S02]  /*5190*/  @!P1 SHF.R.U32.HI R2, RZ, R14, R3 ;  /* 0x0000000eff029219 */ /* 0x000fe40000011603 */
[----:B------:R-:W-:Y:S02]  /*51a0*/  @!P1 SEL R3, R31, R0, !P2 ;  /* 0x000000001f039207 */ /* 0x000fe40005000000 */
[----:B------:R-:W-:Y:S02]  /*51b0*/  @!P1 SEL R2, R29, R2, !P0 ;  /* 0x000000021d029207 */ /* 0x000fe40004000000 */
[----:B------:R-:W-:Y:S01]  /*51c0*/  @P4 SHF.R.U32.HI R74, RZ, 0x10, R17 ;  /* 0x00000010ff4a4819 */ /* 0x000fe20000011611 */
[----:B------:R-:W-:Y:S02]  /*51d0*/  USHF.L.U32 UR42, UR42, 0x6, URZ ;  /* 0x000000062a2a7899 */ /* 0x000fe400080006ff */
[----:B------:R-:W-:Y:S02]  /*51e0*/  @!P1 IMAD.IADD R0, R2, 0x1, -R3 ;  /* 0x0000000102009824 */ /* 0x000fe400078e0a03 */
[----:B------:R-:W-:Y:S01]  /*51f0*/  @!P1 IMAD.IADD R2, R3, 0x1, -R2 ;  /* 0x0000000103029824 */ /* 0x000fe200078e0a02 */
[----:B------:R-:W-:Y:S01]  /*5200*/  USHF.L.U32 UR41, UR41, 0x6, URZ ;  /* 0x0000000629297899 */ /* 0x000fe200080006ff */
[----:B------:R-:W-:Y:S02]  /*5210*/  @!P1 IMAD R31, R0, R9, R31 ;  /* 0x00000009001f9224 */ /* 0x000fe400078e021f */
[----:B------:R-:W-:Y:S01]  /*5220*/  @!P1 IMAD R29, R2, R10, R29 ;  /* 0x0000000a021d9224 */ /* 0x000fe200078e021d */
[----:B------:R-:W-:Y:S08]  /*5230*/  BRA.U !UP0, `(.L_x_84) ;  /* 0x00000001087c7547 */ /* 0x000ff0000b800000 */
[----:B------:R-:W1:Y:S01]  /*5240*/  LDCU.64 UR8, c[0x4][0x80] ;  /* 0x01001000ff0877ac */ /* 0x000e620008000a00 */
[----:B------:R-:W-:Y:S01]  /*5250*/  MOV R2, 0x0 ;  /* 0x0000000000027802 */ /* 0x000fe20000000f00 */
[----:B------:R-:W-:Y:S02]  /*5260*/  HFMA2 R12, -RZ, RZ, 0, 5.9604644775390625e-08 ;  /* 0x00000001ff0c7431 */ /* 0x000fe400000001ff */
[----:B------:R-:W-:Y:S01]  /*5270*/  IMAD.MOV.U32 R8, RZ, RZ, 0x70 ;  /* 0x00000070ff087424 */ /* 0x000fe200078e00ff */
[----:B------:R2:W3:Y:S01]  /*5280*/  LDC.64 R14, c[0x4][R2] ;  /* 0x01000000020e7b82 */ /* 0x0004e20000000a00 */
[----:B------:R-:W4:Y:S01]  /*5290*/  LDCU.64 UR6, c[0x4][0x88] ;  /* 0x01001100ff0677ac */ /* 0x000f220008000a00 */
[----:B------:R-:W-:Y:S01]  /*52a0*/  IMAD.MOV.U32 R13, RZ, RZ, RZ ;  /* 0x000000ffff0d7224 */ /* 0x000fe200078e00ff */
[----:B------:R-:W2:Y:S01]  /*52b0*/  LDCU.64 UR4, c[0x4][0x8] ;  /* 0x01000100ff0477ac */ /* 0x000ea20008000a00 */
[----:B-1----:R-:W-:Y:S01]  /*52c0*/  MOV R5, UR9 ;  /* 0x0000000900057c02 */ /* 0x002fe20008000f00 */
[----:B------:R-:W-:Y:S01]  /*52d0*/  IMAD.U32 R4, RZ, RZ, UR8 ;  /* 0x00000008ff047e24 */ /* 0x000fe2000f8e00ff */
[----:B----4-:R-:W-:Y:S01]  /*52e0*/  MOV R7, UR7 ;  /* 0x0000000700077c02 */ /* 0x010fe20008000f00 */
[----:B------:R-:W-:Y:S01]  /*52f0*/  IMAD.U32 R6, RZ, RZ, UR6 ;  /* 0x00000006ff067e24 */ /* 0x000fe2000f8e00ff */
[----:B--2---:R-:W-:Y:S01]  /*5300*/  MOV R11, UR5 ;  /* 0x00000005000b7c02 */ /* 0x004fe20008000f00 */
[----:B------:R-:W-:Y:S02]  /*5310*/  IMAD.U32 R10, RZ, RZ, UR4 ;  /* 0x00000004ff0a7e24 */ /* 0x000fe4000f8e00ff */
[----:B------:R-:W-:Y:S07]  /*5320*/  LEPC R20, `(.L_x_85) ;  /* 0x000000001014794e */ /* 0x000fee0000000000 */
[----:B---3-5:R-:W-:Y:S05]  /*5330*/  CALL.ABS.NOINC R14 ;  /* 0x000000000e007343 */ /* 0x028fea0003c00000 */
.L_x_85:
[----:B------:R-:W1:Y:S01]  /*5340*/  LDCU.64 UR8, c[0x4][0x80] ;  /* 0x01001000ff0877ac */ /* 0x000e620008000a00 */
[----:B------:R-:W2:Y:S01]  /*5350*/  LDC.64 R2, c[0x4][R2] ;  /* 0x0100000002027b82 */ /* 0x000ea20000000a00 */
[----:B------:R-:W-:Y:S02]  /*5360*/  HFMA2 R12, -RZ, RZ, 0, 5.9604644775390625e-08 ;  /* 0x00000001ff0c7431 */ /* 0x000fe400000001ff */
[----:B------:R-:W-:Y:S02]  /*5370*/  IMAD.MOV.U32 R8, RZ, RZ, 0x70 ;  /* 0x00000070ff087424 */ /* 0x000fe400078e00ff */
[----:B------:R-:W-:Y:S01]  /*5380*/  IMAD.MOV.U32 R13, RZ, RZ, RZ ;  /* 0x000000ffff0d7224 */ /* 0x000fe200078e00ff */
[----:B------:R-:W3:Y:S01]  /*5390*/  LDCU.64 UR6, c[0x4][0x88] ;  /* 0x01001100ff0677ac */ /* 0x000ee20008000a00 */
[----:B------:R-:W4:Y:S01]  /*53a0*/  LDCU.64 UR4, c[0x4][0x8] ;  /* 0x01000100ff0477ac */ /* 0x000f220008000a00 */
[----:B-1----:R-:W-:Y:S02]  /*53b0*/  MOV R4, UR8 ;  /* 0x0000000800047c02 */ /* 0x002fe40008000f00 */
[----:B------:R-:W-:Y:S02]  /*53c0*/  MOV R5, UR9 ;  /* 0x0000000900057c02 */ /* 0x000fe40008000f00 */
[----:B---3--:R-:W-:Y:S01]  /*53d0*/  MOV R7, UR7 ;  /* 0x0000000700077c02 */ /* 0x008fe20008000f00 */
[----:B------:R-:W-:Y:S01]  /*53e0*/  IMAD.U32 R6, RZ, RZ, UR6 ;  /* 0x00000006ff067e24 */ /* 0x000fe2000f8e00ff */
[----:B----4-:R-:W-:Y:S01]  /*53f0*/  MOV R11, UR5 ;  /* 0x00000005000b7c02 */ /* 0x010fe20008000f00 */
[----:B------:R-:W-:Y:S02]  /*5400*/  IMAD.U32 R10, RZ, RZ, UR4 ;  /* 0x00000004ff0a7e24 */ /* 0x000fe4000f8e00ff */
[----:B------:R-:W-:Y:S07]  /*5410*/  LEPC R20, `(.L_x_84) ;  /* 0x000000001014794e */ /* 0x000fee0000000000 */
[----:B--2---:R-:W-:Y:S05]  /*5420*/  CALL.ABS.NOINC R2 ;  /* 0x0000000002007343 */ /* 0x004fea0003c00000 */
.L_x_84:
[----:B------:R-:W-:Y:S01]  /*5430*/  ISETP.NE.U32.AND P4, PT, R62, RZ, PT ;  /* 0x000000ff3e00720c */ /* 0x000fe20003f85070 */
[----:B------:R-:W-:Y:S01]  /*5440*/  UISETP.NE.AND UP2, UPT, UR53, URZ, UPT ;  /* 0x000000ff3500728c */ /* 0x000fe2000bf45270 */
[----:B------:R-:W-:Y:S01]  /*5450*/  ISETP.NE.U32.AND P2, PT, RZ, UR38, PT ;  /* 0x00000026ff007c0c */ /* 0x000fe2000bf45070 */
[----:B------:R-:W-:Y:S01]  /*5460*/  UISETP.NE.U32.AND UP1, UPT, UR44, URZ, UPT ;  /* 0x000000ff2c00728c */ /* 0x000fe2000bf25070 */
[----:B------:R-:W-:Y:S01]  /*5470*/  ISETP.NE.AND.EX P4, PT, R63, RZ, PT, P4 ;  /* 0x000000ff3f00720c */ /* 0x000fe20003f85340 */
[----:B------:R-:W-:Y:S01]  /*5480*/  UPLOP3.LUT UP0, UPT, UPT, UPT, UPT, 0x40, 0x4 ;  /* 0x000000000004789c */ /* 0x000fe20003f0e870 */
[----:B------:R-:W-:Y:S01]  /*5490*/  ISETP.NE.AND.EX P2, PT, RZ, UR39, PT, P2 ;  /* 0x00000027ff007c0c */ /* 0x000fe2000bf45320 */
[----:B------:R-:W-:Y:S01]  /*54a0*/  UISETP.NE.AND.EX UP1, UPT, UR45, URZ, UPT, UP1 ;  /* 0x000000ff2d00728c */ /* 0x000fe2000bf25310 */
[----:B------:R-:W-:Y:S04]  /*54b0*/  PLOP3.LUT P1, PT, PT, PT, UP2, 0x80, 0x8 ;  /* 0x000000000008781c */ /* 0x000fe80003f2f028 */
[----:B------:R-:W-:Y:S06]  /*54c0*/  @UP2 UPLOP3.LUT UP0, UPT, UPT, UPT, UP1, 0x80, 0x8 ;  /* 0x000000000008289c */ /* 0x000fec0003f0f010 */
[----:B------:R-:W-:Y:S01]  /*54d0*/  PLOP3.LUT P0, PT, PT, PT, UP0, 0x80, 0x8 ;  /* 0x000000000008781c */ /* 0x000fe20003f0f008 */
[----:B------:R-:W-:Y:S01]  /*54e0*/  @!UPT UIADD3 URZ, UPT, UPT, URZ, URZ, URZ ;  /* 0x000000fffffff290 */ /* 0x000fe2000fffe0ff */
[----:B------:R-:W-:Y:S11]  /*54f0*/  BRA.U !UP1, `(.L_x_86) ;  /* 0x0000000109387547 */ /* 0x000ff6000b800000 */
[----:B------:R-:W-:Y:S01]  /*5500*/  UISETP.NE.U32.AND UP0, UPT, UR38, URZ, UPT ;  /* 0x000000ff2600728c */ /* 0x000fe2000bf05070 */
[----:B------:R-:W-:Y:S02]  /*5510*/  HFMA2 R0, -RZ, RZ, 0, 5.9604644775390625e-08 ;  /* 0x00000001ff007431 */ /* 0x000fe400000001ff */
[----:B------:R-:W-:Y:S01]  /*5520*/  IMAD.MOV.U32 R67, RZ, RZ, 0x1 ;  /* 0x00000001ff437424 */ /* 0x000fe200078e00ff */
[----:B------:R-:W-:Y:S06]  /*5530*/  UISETP.NE.AND.EX UP0, UPT, UR39, URZ, UPT, UP0 ;  /* 0x000000ff2700728c */ /* 0x000fec000bf05300 */
[----:B------:R-:W-:Y:S05]  /*5540*/  PLOP3.LUT P3, PT, PT, PT, UP0, 0x80, 0x8 ;  /* 0x000000000008781c */ /* 0x000fea0003f6f008 */
[----:B------:R-:W1:Y:S01]  /*5550*/  @UP0 LDCU.64 UR6, c[0x0][0x888] ;  /* 0x00011100ff0607ac */ /* 0x000e620008000a00 */
[----:B------:R-:W-:Y:S07]  /*5560*/  @UP0 UIMAD UR4, UR36, UR44, URZ ;  /* 0x0000002c240402a4 */ /* 0x000fee000f8e02ff */
[----:B------:R-:W-:Y:S01]  /*5570*/  @!P3 PRMT R67, R0, 0x7610, R67 ;  /* 0x000076100043b816 */ /* 0x000fe20000000043 */
[----:B-1----:R-:W-:Y:S03]  /*5580*/  @UP0 UIMAD.WIDE UR6, UR4, 0x4, UR6 ;  /* 0x00000004040608a5 */ /* 0x002fe6000f8e0206 */
[----:B------:R-:W1:Y:S03]  /*5590*/  @!UP0 LDCU UR4, c[0x0][0x880] ;  /* 0x00011000ff0487ac */ /* 0x000e660008000800 */
[----:B------:R-:W-:Y:S01]  /*55a0*/  IMAD.U32 R2, RZ, RZ, UR6 ;  /* 0x00000006ff027e24 */ /* 0x000fe2000f8e00ff */
[----:B------:R-:W-:Y:S05]  /*55b0*/  MOV R3, UR7 ;  /* 0x0000000700037c02 */ /* 0x000fea0008000f00 */
[----:B-----5:R2:W5:Y:S02]  /*55c0*/  @P3 LDG.E R35, desc[UR46][R2.64] ;  /* 0x0000002e02233981 */ /* 0x020564000c1e1900 */
[----:B-12---:R-:W-:Y:S02]  /*55d0*/  @!P3 IMAD.U32 R35, RZ, RZ, UR4 ;  /* 0x00000004ff23be24 */ /* 0x006fe4000f8e00ff */
.L_x_86:
[----:B------:R-:W-:Y:S05]  /*55e0*/  @!P4 BRA `(.L_x_87) ;  /* 0x000000000020c947 */ /* 0x000fea0003800000 */
[----:B------:R-:W-:Y:S04]  /*55f0*/  ISETP.NE.U32.AND P3, PT, R60, RZ, PT ;  /* 0x000000ff3c00720c */ /* 0x000fe80003f65070 */
[----:B------:R-:W-:Y:S11]  /*5600*/  ISETP.NE.AND.EX P3, PT, R61, RZ, PT, P3 ;  /* 0x000000ff3d00720c */ /* 0x000ff60003f65330 */
[----:B------:R-:W-:Y:S02]  /*5610*/  @!UPT UIADD3 URZ, UPT, UPT, URZ, URZ, URZ ;  /* 0x000000fffffff290 */ /* 0x000fe4000fffe0ff */
[----:B------:R-:W1:Y:S01]  /*5620*/  @P3 LDC.64 R2, c[0x0][0x8a8] ;  /* 0x00022a00ff023b82 */ /* 0x000e620000000a00 */
[----:B------:R-:W-:Y:S04]  /*5630*/  @P3 IMAD R0, R62, UR36, RZ ;  /* 0x000000243e003c24 */ /* 0x000fe8000f8e02ff */
[----:B-1----:R-:W-:Y:S05]  /*5640*/  @P3 IMAD.WIDE R2, R0, 0x4, R2 ;  /* 0x0000000400023825 */ /* 0x002fea00078e0202 */
[----:B-----5:R1:W5:Y:S02]  /*5650*/  @P3 LDG.E R33, desc[UR46][R2.64] ;  /* 0x0000002e02213981 */ /* 0x020364000c1e1900 */
[----:B-1----:R-:W2:Y:S02]  /*5660*/  @!P3 LDC R33, c[0x0][0x8a0] ;  /* 0x00022800ff21bb82 */ /* 0x002ea40000000800 */
.L_x_87:
[----:B-----5:R-:W-:Y:S01]  /*5670*/  FSETP.NEU.AND P3, PT, R35, RZ, PT ;  /* 0x000000ff2300720b */ /* 0x020fe20003f6d000 */
[----:B------:R-:W-:Y:S01]  /*5680*/  ULOP3.LUT UR4, UR51, 0x1, URZ, 0x3c, !UPT ;  /* 0x0000000133047892 */ /* 0x000fe2000f8e3cff */
[----:B------:R-:W-:Y:S01]  /*5690*/  SEL R9, RZ, 0xffffffff, P2 ;  /* 0xffffffffff097807 */ /* 0x000fe20001000000 */
[----:B------:R-:W-:Y:S01]  /*56a0*/  BSSY B1, `(.L_x_88) ;  /* 0x000004d000017945 */ /* 0x000fe20003800000 */
[----:B------:R-:W-:Y:S01]  /*56b0*/  @P1 LOP3.LUT P2, RZ, R67, 0xff, RZ, 0xc0, !PT ;  /* 0x000000ff43ff1812 */ /* 0x000fe2000784c0ff */
[----:B------:R-:W-:Y:S01]  /*56c0*/  IMAD.MOV.U32 R87, RZ, RZ, 0x1 ;  /* 0x00000001ff577424 */ /* 0x000fe200078e00ff */
[----:B------:R-:W-:Y:S01]  /*56d0*/  @P1 SEL R2, RZ, 0xffffffff, P3 ;  /* 0xffffffffff021807 */ /* 0x000fe20001800000 */
[----:B------:R-:W-:Y:S01]  /*56e0*/  IMAD.U32 R42, RZ, RZ, UR4 ;  /* 0x00000004ff2a7e24 */ /* 0x000fe2000f8e00ff */
[----:B------:R-:W-:Y:S01]  /*56f0*/  LEA R84, R30, UR48, 0x3 ;  /* 0x000000301e547c11 */ /* 0x000fe2000f8e18ff */
[----:B------:R-:W-:Y:S01]  /*5700*/  IMAD.U32 R43, RZ, RZ, UR56 ;  /* 0x00000038ff2b7e24 */ /* 0x000fe2000f8e00ff */
[----:B------:R-:W-:Y:S02]  /*5710*/  @P0 SEL R2, R9, R2, !P2 ;  /* 0x0000000209020207 */ /* 0x000fe40005000000 */
[----:B------:R-:W-:Y:S02]  /*5720*/  CS2R R46, SRZ ;  /* 0x00000000002e7805 */ /* 0x000fe4000001ff00 */
[----:B------:R-:W-:Y:S02]  /*5730*/  SHF.L.U32 R7, R76, 0x1f, RZ ;  /* 0x0000001f4c077819 */ /* 0x000fe400000006ff */
[----:B------:R-:W-:Y:S02]  /*5740*/  CS2R R44, SRZ ;  /* 0x00000000002c7805 */ /* 0x000fe4000001ff00 */
[----:B------:R-:W-:Y:S02]  /*5750*/  @P1 LOP3.LUT R2, R2, 0x1, RZ, 0xc0, !PT ;  /* 0x0000000102021812 */ /* 0x000fe400078ec0ff */
[----:B------:R-:W-:Y:S02]  /*5760*/  CS2R R50, SRZ ;  /* 0x0000000000327805 */ /* 0x000fe4000001ff00 */
[----:B------:R-:W-:Y:S02]  /*5770*/  PLOP3.LUT P2, PT, PT, PT, UP1, 0x80, 0x8 ;  /* 0x000000000008781c */ /* 0x000fe40003f4f018 */
[----:B------:R-:W-:Y:S02]  /*5780*/  CS2R R48, SRZ ;  /* 0x0000000000307805 */ /* 0x000fe4000001ff00 */
[----:B------:R-:W-:Y:S01]  /*5790*/  ISETP.NE.U32.OR P5, PT, R2, 0x1, !P1 ;  /* 0x000000010200780c */ /* 0x000fe20004fa5470 */
[----:B------:R-:W-:Y:S01]  /*57a0*/  IMAD.U32 R2, RZ, RZ, UR56 ;  /* 0x00000038ff027e24 */ /* 0x000fe2000f8e00ff */
[----:B------:R-:W-:Y:S02]  /*57b0*/  LEA.HI R5, R30, R30, RZ, 0x1 ;  /* 0x0000001e1e057211 */ /* 0x000fe400078f08ff */
[----:B------:R-:W-:Y:S02]  /*57c0*/  CS2R R54, SRZ ;  /* 0x0000000000367805 */ /* 0x000fe4000001ff00 */
[----:B------:R-:W-:Y:S02]  /*57d0*/  LOP3.LUT P4, R81, R67, 0xff, RZ, 0xc0, !PT ;  /* 0x000000ff43517812 */ /* 0x000fe4000788c0ff */
[----:B------:R-:W-:Y:S02]  /*57e0*/  CS2R R52, SRZ ;  /* 0x0000000000347805 */ /* 0x000fe4000001ff00 */
[----:B------:R-:W-:Y:S01]  /*57f0*/  LEA R0, R2, UR48, 0x3 ;  /* 0x0000003002007c11 */ /* 0x000fe2000f8e18ff */
[C---:B------:R-:W-:Y:S01]  /*5800*/  IMAD.SHL.U32 R3, R5.reuse, 0x20, RZ ;  /* 0x0000002005037824 */ /* 0x040fe200078e00ff */
[----:B------:R-:W-:Y:S02]  /*5810*/  SEL R2, RZ, 0xffffffff, P3 ;  /* 0xffffffffff027807 */ /* 0x000fe40001800000 */
[----:B------:R-:W-:Y:S02]  /*5820*/  CS2R R58, SRZ ;  /* 0x00000000003a7805 */ /* 0x000fe4000001ff00 */
[----:B------:R-:W-:Y:S02]  /*5830*/  LOP3.LUT R5, R5, 0xffe, RZ, 0xc0, !PT ;  /* 0x00000ffe05057812 */ /* 0x000fe400078ec0ff */
[----:B------:R-:W-:Y:S02]  /*5840*/  CS2R R56, SRZ ;  /* 0x0000000000387805 */ /* 0x000fe4000001ff00 */
[----:B------:R-:W-:Y:S02]  /*5850*/  @P2 SEL R2, R9, R2, !P4 ;  /* 0x0000000209022207 */ /* 0x000fe40006000000 */
[----:B------:R-:W-:Y:S01]  /*5860*/  @P5 SHF.L.U32 R11, R42, 0x1f, RZ ;  /* 0x0000001f2a0b5819 */ /* 0x000fe200000006ff */
[----:B------:R-:W-:Y:S01]  /*5870*/  IMAD.IADD R34, R30, 0x1, -R5 ;  /* 0x000000011e227824 */ /* 0x000fe200078e0a05 */
[----:B------:R-:W-:Y:S02]  /*5880*/  LOP3.LUT R3, R3, 0xffffffc0, RZ, 0xc0, !PT ;  /* 0xffffffc003037812 */ /* 0x000fe400078ec0ff */
[----:B------:R-:W1:Y:S01]  /*5890*/  @P5 SYNCS.PHASECHK.TRANS64.TRYWAIT P1, [R0+URZ+0x60], R11 ;  /* 0x0000600b000055a7 */ /* 0x000e6200080211ff */
[----:B------:R-:W-:Y:S02]  /*58a0*/  LOP3.LUT R2, R2, 0x1, RZ, 0xc0, !PT ;  /* 0x0000000102027812 */ /* 0x000fe400078ec0ff */
[----:B------:R-:W-:Y:S01]  /*58b0*/  IMAD.IADD R3, R32, 0x1, R3 ;  /* 0x0000000120037824 */ /* 0x000fe200078e0203 */
[----:B------:R-:W-:Y:S02]  /*58c0*/  P2R R83, PR, RZ, 0x20 ;  /* 0x00000020ff537803 */ /* 0x000fe40000000000 */
[----:B------:R-:W-:Y:S01]  /*58d0*/  ISETP.NE.U32.AND P2, PT, R2, 0x1, PT ;  /* 0x000000010200780c */ /* 0x000fe20003f45070 */
[----:B------:R-:W-:Y:S03]  /*58e0*/  IMAD R34, R34, 0x100000, R3 ;  /* 0x0010000022227824 */ /* 0x000fe600078e0203 */
[----:B------:R-:W-:Y:S01]  /*58f0*/  P2R R88, PR, RZ, 0x4 ;  /* 0x00000004ff587803 */ /* 0x000fe20000000000 */
[----:B------:R3:W4:Y:S01]  /*5900*/  SYNCS.PHASECHK.TRANS64.TRYWAIT P0, [R84+URZ+0xc0], R7 ;  /* 0x0000c007540075a7 */ /* 0x00072200080011ff */
[----:B-1----:R-:W-:Y:S01]  /*5910*/  @P5 SEL R87, RZ, 0x1, !P1 ;  /* 0x00000001ff575807 */ /* 0x002fe20004800000 */
[----:B---3--:R-:W-:Y:S06]  /*5920*/  @!P5 BRA `(.L_x_89) ;  /* 0x000000000090d947 */ /* 0x008fec0003800000 */
[----:B------:R-:W-:Y:S01]  /*5930*/  HFMA2 R55, -RZ, RZ, 0, 0 ;  /* 0x00000000ff377431 */ /* 0x000fe200000001ff */
[----:B------:R-:W-:Y:S01]  /*5940*/  ISETP.NE.AND P1, PT, R87, RZ, PT ;  /* 0x000000ff5700720c */ /* 0x000fe20003f25270 */
[----:B------:R-:W-:Y:S01]  /*5950*/  IMAD.U32 R3, RZ, RZ, UR56 ;  /* 0x00000038ff037e24 */ /* 0x000fe2000f8e00ff */
[----:B------:R-:W-:Y:S11]  /*5960*/  BSSY B0, `(.L_x_90) ;  /* 0x0000005000007945 */ /* 0x000ff60003800000 */
[----:B------:R-:W-:Y:S05]  /*5970*/  @P1 BRA `(.L_x_91) ;  /* 0x00000000000c1947 */ /* 0x000fea0003800000 */
[----:B------:R-:W-:Y:S04]  /*5980*/  SHF.L.U32 R5, R42, 0x1f, RZ ;  /* 0x0000001f2a057819 */ /* 0x000fe800000006ff */
[----:B------:R-:W1:Y:S02]  /*5990*/  SYNCS.PHASECHK.TRANS64.TRYWAIT P1, [R0+URZ+0x60], R5 ;  /* 0x00006005000075a7 */ /* 0x000e6400080211ff */
[----:B-1----:R-:W-:Y:S05]  /*59a0*/  @!P1 BRA `(.L_x_92) ;  /* 0x0000002000689947 */ /* 0x002fea0003800000 */
.L_x_91:
[----:B------:R-:W-:Y:S05]  /*59b0*/  BSYNC B0 ;  /* 0x0000000000007941 */ /* 0x000fea0003800000 */
.L_x_90:
[----:B------:R-:W-:Y:S01]  /*59c0*/  ISETP.NE.AND P1, PT, R88, RZ, PT ;  /* 0x000000ff5800720c */ /* 0x000fe20003f25270 */
[----:B------:R-:W-:Y:S01]  /*59d0*/  IMAD.MOV.U32 R54, RZ, RZ, RZ ;  /* 0x000000ffff367224 */ /* 0x000fe200078e00ff */
[----:B------:R-:W-:Y:S02]  /*59e0*/  CS2R R52, SRZ ;  /* 0x0000000000347805 */ /* 0x000fe4000001ff00 */
[----:B------:R-:W-:Y:S02]  /*59f0*/  CS2R R58, SRZ ;  /* 0x00000000003a7805 */ /* 0x000fe4000001ff00 */
[----:B------:R-:W-:Y:S02]  /*5a00*/  CS2R R56, SRZ ;  /* 0x0000000000387805 */ /* 0x000fe4000001ff00 */
[----:B------:R-:W-:Y:S02]  /*5a10*/  CS2R R50, SRZ ;  /* 0x0000000000327805 */ /* 0x000fe4000001ff00 */
[----:B------:R-:W-:Y:S02]  /*5a20*/  CS2R R48, SRZ ;  /* 0x0000000000307805 */ /* 0x000fe4000001ff00 */
[----:B------:R-:W-:Y:S02]  /*5a30*/  CS2R R46, SRZ ;  /* 0x00000000002e7805 */ /* 0x000fe4000001ff00 */
[----:B------:R-:W-:Y:S01]  /*5a40*/  CS2R R44, SRZ ;  /* 0x00000000002c7805 */ /* 0x000fe2000001ff00 */
[----:B------:R-:W-:Y:S01]  /*5a50*/  @P1 IMAD R4, R3, 0x800, R72 ;  /* 0x0000080003041824 */ /* 0x000fe200078e0248 */
[----:B------:R-:W-:Y:S05]  /*5a60*/  @P1 WARPSYNC.ALL ;  /* 0x0000000000001948 */ /* 0x000fea0003800000 */
[----:B------:R-:W-:Y:S01]  /*5a70*/  @P1 LEA R4, R4, UR48, 0x2 ;  /* 0x0000003004041c11 */ /* 0x000fe2000f8e10ff */
[----:B------:R-:W-:Y:S04]  /*5a80*/  UIADD3 UR5, UPT, UPT, UR56, 0x1, URZ ;  /* 0x0000000138057890 */ /* 0x000fe8000fffe0ff */
[----:B------:R3:W2:Y:S01]  /*5a90*/  @P1 LDSM.16.M88.4 R56, [R4+0x400] ;  /* 0x000400000438183b */ /* 0x0006a20000000200 */
[----:B-1----:R-:W-:Y:S01]  /*5aa0*/  @P1 VIADD R0, R4, 0x400 ;  /* 0x0000040004001836 */ /* 0x002fe20000000000 */
[----:B------:R-:W-:Y:S01]  /*5ab0*/  UISETP.NE.AND UP0, UPT, UR5, 0x3, UPT ;  /* 0x000000030500788c */ /* 0x000fe2000bf05270 */
[C---:B------:R-:W-:Y:S02]  /*5ac0*/  @P1 IMAD R2, R78.reuse, 0x4, R4 ;  /* 0x000000044e021824 */ /* 0x040fe400078e0204 */
[C---:B------:R-:W-:Y:S01]  /*5ad0*/  @P1 IMAD R5, R77.reuse, 0x4, R0 ;  /* 0x000000044d051824 */ /* 0x040fe200078e0200 */
[----:B------:R-:W-:Y:S01]  /*5ae0*/  USEL UR4, URZ, 0x1, UP0 ;  /* 0x00000001ff047887 */ /* 0x000fe20008000000 */
[----:B------:R-:W-:Y:S01]  /*5af0*/  @P1 IMAD R0, R77, 0x4, R4 ;  /* 0x000000044d001824 */ /* 0x000fe200078e0204 */
[----:B------:R3:W1:Y:S01]  /*5b00*/  @P1 LDSM.16.M88.4 R52, [R2+0x400] ;  /* 0x000400000234183b */ /* 0x0006620000000200 */
[----:B------:R-:W-:Y:S01]  /*5b10*/  @P1 IMAD R3, R78, 0x4, R5 ;  /* 0x000000044e031824 */ /* 0x000fe200078e0205 */
[----:B------:R-:W-:Y:S02]  /*5b20*/  USEL UR5, UR5, URZ, UP0 ;  /* 0x000000ff05057287 */ /* 0x000fe40008000000 */
[----:B------:R3:W1:Y:S01]  /*5b30*/  @P1 LDSM.16.M88.4 R48, [R0+0x400] ;  /* 0x000400000030183b */ /* 0x0006620000000200 */
[----:B------:R-:W-:Y:S03]  /*5b40*/  LOP3.LUT R42, R42, UR4, RZ, 0x3c, !PT ;  /* 0x000000042a2a7c12 */ /* 0x000fe6000f8e3cff */
[----:B------:R3:W1:Y:S01]  /*5b50*/  @P1 LDSM.16.M88.4 R44, [R3] ;  /* 0x00000000032c183b */ /* 0x0006620000000200 */
[----:B------:R-:W-:Y:S03]  /*5b60*/  IMAD.U32 R43, RZ, RZ, UR5 ;  /* 0x00000005ff2b7e24 */ /* 0x000fe6000f8e00ff */
.L_x_89:
[----:B------:R-:W-:Y:S05]  /*5b70*/  BSYNC B1 ;  /* 0x0000000000017941 */ /* 0x000fea0003800000 */
.L_x_88:
[----:B---3--:R-:W-:Y:S04]  /*5b80*/  SHF.R.U32.HI R0, RZ, 0x15, R34 ;  /* 0x00000015ff007819 */ /* 0x008fe80000011622 */
[----:B------:R-:W-:Y:S01]  /*5b90*/  LOP3.LUT P1, RZ, R0, 0x3, R73, 0x48, !PT ;  /* 0x0000000300ff7812 */ /* 0x000fe20007824849 */
[----:B------:R-:W-:Y:S01]  /*5ba0*/  @!UPT UIADD3 URZ, UPT, UPT, URZ, URZ, URZ ;  /* 0x000000fffffff290 */ /* 0x000fe2000fffe0ff */
[----:B----4-:R-:W-:Y:S11]  /*5bb0*/  @P0 BRA `(.L_x_93) ;  /* 0x0000000000080947 */ /* 0x010ff60003800000 */
[----:B------:R-:W3:Y:S02]  /*5bc0*/  SYNCS.PHASECHK.TRANS64.TRYWAIT P0, [R84+URZ+0xc0], R7 ;  /* 0x0000c007540075a7 */ /* 0x000ee400080011ff */
[----:B---3--:R-:W-:Y:S05]  /*5bd0*/  @!P0 BRA `(.L_x_94) ;  /* 0x0000001c00f08947 */ /* 0x008fea0003800000 */
.L_x_93:
[----:B------:R-:W-:Y:S05]  /*5be0*/  @!P1 BRA `(.L_x_95) ;  /* 0x0000000000409947 */ /* 0x000fea0003800000 */
[----:B------:R-:W4:Y:S01]  /*5bf0*/  LDCU.64 UR8, c[0x4][0x70] ;  /* 0x01000e00ff0877ac */ /* 0x000f220008000a00 */
[----:B------:R-:W-:Y:S01]  /*5c00*/  MOV R3, 0x0 ;  /* 0x0000000000037802 */ /* 0x000fe20000000f00 */
[----:B------:R-:W-:Y:S02]  /*5c10*/  HFMA2 R12, -RZ, RZ, 0, 5.9604644775390625e-08 ;  /* 0x00000001ff0c7431 */ /* 0x000fe400000001ff */
[----:B------:R-:W-:Y:S02]  /*5c20*/  IMAD.MOV.U32 R8, RZ, RZ, 0x192 ;  /* 0x00000192ff087424 */ /* 0x000fe400078e00ff */
[----:B------:R-:W-:Y:S01]  /*5c30*/  IMAD.MOV.U32 R13, RZ, RZ, RZ ;  /* 0x000000ffff0d7224 */ /* 0x000fe200078e00ff */
[----:B------:R-:W3:Y:S01]  /*5c40*/  LDCU.64 UR6, c[0x4][0x78] ;  /* 0x01000f00ff0677ac */ /* 0x000ee20008000a00 */
[----:B------:R-:W1:Y:S01]  /*5c50*/  LDC.64 R2, c[0x4][R3] ;  /* 0x0100000003027b82 */ /* 0x000e620000000a00 */
[----:B------:R-:W5:Y:S01]  /*5c60*/  LDCU.64 UR4, c[0x4][0x10] ;  /* 0x01000200ff0477ac */ /* 0x000f620008000a00 */
[----:B----4-:R-:W-:Y:S01]  /*5c70*/  MOV R5, UR9 ;  /* 0x0000000900057c02 */ /* 0x010fe20008000f00 */
[----:B------:R-:W-:Y:S01]  /*5c80*/  IMAD.U32 R4, RZ, RZ, UR8 ;  /* 0x00000008ff047e24 */ /* 0x000fe2000f8e00ff */
[----:B---3--:R-:W-:Y:S01]  /*5c90*/  MOV R7, UR7 ;  /* 0x0000000700077c02 */ /* 0x008fe20008000f00 */
[----:B------:R-:W-:Y:S01]  /*5ca0*/  IMAD.U32 R6, RZ, RZ, UR6 ;  /* 0x00000006ff067e24 */ /* 0x000fe2000f8e00ff */
[----:B-----5:R-:W-:Y:S01]  /*5cb0*/  MOV R11, UR5 ;  /* 0x00000005000b7c02 */ /* 0x020fe20008000f00 */
[----:B------:R-:W-:Y:S02]  /*5cc0*/  IMAD.U32 R10, RZ, RZ, UR4 ;  /* 0x00000004ff0a7e24 */ /* 0x000fe4000f8e00ff */
[----:B------:R-:W-:Y:S07]  /*5cd0*/  LEPC R20, `(.L_x_95) ;  /* 0x000000001014794e */ /* 0x000fee0000000000 */
[----:B-12---:R-:W-:Y:S05]  /*5ce0*/  CALL.ABS.NOINC R2 ;  /* 0x0000000002007343 */ /* 0x006fea0003c00000 */
.L_x_95:
[----:B--2---:R-:W-:Y:S01]  /*5cf0*/  LOP3.LUT R20, R56, 0xffffe000, RZ, 0xc0, !PT ;  /* 0xffffe00038147812 */ /* 0x004fe200078ec0ff */
[----:B------:R-:W-:Y:S05]  /*5d00*/  WARPSYNC.ALL ;  /* 0x0000000000007948 */ /* 0x000fea0003800000 */
[----:B------:R-:W-:Y:S01]  /*5d10*/  R2UR UR4, R34 ;  /* 0x00000000220472ca */ /* 0x000fe200000e0000 */
[----:B------:R-:W-:Y:S01]  /*5d20*/  IMAD.SHL.U32 R86, R78, 0x4, RZ ;  /* 0x000000044e567824 */ /* 0x000fe200078e00ff */
[----:B------:R-:W-:Y:S01]  /*5d30*/  LOP3.LUT R21, R57, 0xffffe000, RZ, 0xc0, !PT ;  /* 0xffffe00039157812 */ /* 0x000fe200078ec0ff */
[----:B------:R-:W-:Y:S01]  /*5d40*/  IMAD.U32 R85, RZ, RZ, UR56 ;  /* 0x00000038ff557e24 */ /* 0x000fe2000f8e00ff */
[----:B------:R-:W-:Y:S01]  /*5d50*/  LOP3.LUT R40, R58, 0xffffe000, RZ, 0xc0, !PT ;  /* 0xffffe0003a287812 */ /* 0x000fe200078ec0ff */
[----:B------:R-:W-:Y:S01]  /*5d60*/  BSSY.RECONVERGENT B0, `(.L_x_96) ;  /* 0x0000059000007945 */ /* 0x000fe20003800200 */
[----:B-1----:R-:W-:Y:S01]  /*5d70*/  LOP3.LUT R41, R54, 0xffffe000, RZ, 0xc0, !PT ;  /* 0xffffe00036297812 */ /* 0x002fe200078ec0ff */
[----:B------:R-:W-:Y:S01]  /*5d80*/  IMAD R89, R85, 0x800, R72 ;  /* 0x0000080055597824 */ /* 0x000fe200078e0248 */
[----:B------:R-:W-:Y:S01]  /*5d90*/  ISETP.NE.AND P0, PT, R79, RZ, PT ;  /* 0x000000ff4f00720c */ /* 0x000fe20003f05270 */
[----:B------:R-:W-:Y:S03]  /*5da0*/  IMAD.SHL.U32 R85, R77, 0x4, RZ ;  /* 0x000000044d557824 */ /* 0x000fe600078e00ff */
[----:B------:R-:W-:Y:S01]  /*5db0*/  LEA R89, R89, UR48, 0x2 ;  /* 0x0000003059597c11 */ /* 0x000fe2000f8e10ff */
[----:B---3--:R-:W1:Y:S03]  /*5dc0*/  LDTM.16dp128bit.x8 R4, tmem[UR4] ;  /* 0x00000004000479ee */ /* 0x008e660008180000 */
[C-C-:B------:R-:W-:Y:S02]  /*5dd0*/  IADD3 R92, PT, PT, R86.reuse, 0x400, R89.reuse ;  /* 0x00000400565c7810 */ /* 0x140fe40007ffe059 */
[----:B------:R-:W-:Y:S05]  /*5de0*/  IADD3 R91, PT, PT, R85, 0x400, R89 ;  /* 0x00000400555b7810 */ /* 0x000fea0007ffe059 */
[----:B------:R-:W-:Y:S02]  /*5df0*/  IMAD.IADD R90, R86, 0x1, R91 ;  /* 0x00000001565a7824 */ /* 0x000fe400078e025b */
[C---:B-1----:R-:W-:Y:S01]  /*5e00*/  FMUL R0, R33.reuse, R4 ;  /* 0x0000000421007220 */ /* 0x042fe20000400000 */
[C---:B------:R-:W-:Y:S01]  /*5e10*/  FMUL R2, R33.reuse, R5 ;  /* 0x0000000521027220 */ /* 0x040fe20000400000 */
[C---:B------:R-:W-:Y:S01]  /*5e20*/  FMUL R3, R33.reuse, R6 ;  /* 0x0000000621037220 */ /* 0x040fe20000400000 */
[----:B------:R-:W-:Y:S01]  /*5e30*/  FMUL R7, R33, R7 ;  /* 0x0000000721077220 */ /* 0x000fe20000400000 */
[----:B------:R-:W-:Y:S01]  /*5e40*/  FFMA R36, R35, R20, R0 ;  /* 0x0000001423247223 */ /* 0x000fe20000000000 */
[----:B------:R-:W-:Y:S01]  /*5e50*/  LOP3.LUT R20, R59, 0xffffe000, RZ, 0xc0, !PT ;  /* 0xffffe0003b147812 */ /* 0x000fe200078ec0ff */
[C---:B------:R-:W-:Y:S01]  /*5e60*/  FFMA R37, R35.reuse, R21, R2 ;  /* 0x0000001523257223 */ /* 0x040fe20000000002 */
[----:B------:R-:W-:Y:S01]  /*5e70*/  LOP3.LUT R21, R52, 0xffffe000, RZ, 0xc0, !PT ;  /* 0xffffe00034157812 */ /* 0x000fe200078ec0ff */
[----:B------:R-:W-:Y:S01]  /*5e80*/  FFMA R38, R35, R40, R3 ;  /* 0x0000002823267223 */ /* 0x000fe20000000003 */
[----:B------:R-:W-:Y:S01]  /*5e90*/  LOP3.LUT R40, R53, 0xffffe000, RZ, 0xc0, !PT ;  /* 0xffffe00035287812 */ /* 0x000fe200078ec0ff */
[----:B------:R-:W-:Y:S01]  /*5ea0*/  FMUL R4, R33, R8 ;  /* 0x0000000821047220 */ /* 0x000fe20000400000 */
[----:B------:R-:W-:Y:S01]  /*5eb0*/  F2FP.TF32.F32.PACK_B R36, R36 ;  /* 0x00000024ff24723e */ /* 0x000fe200024050ff */
[----:B------:R-:W-:Y:S01]  /*5ec0*/  FFMA R39, R35, R20, R7 ;  /* 0x0000001423277223 */ /* 0x000fe20000000007 */
[----:B------:R-:W-:Y:S01]  /*5ed0*/  LOP3.LUT R20, R55, 0xffffe000, RZ, 0xc0, !PT ;  /* 0xffffe00037147812 */ /* 0x000fe200078ec0ff */
[C---:B------:R-:W-:Y:S01]  /*5ee0*/  FMUL R5, R33.reuse, R9 ;  /* 0x0000000921057220 */ /* 0x040fe20000400000 */
[----:B------:R-:W-:Y:S01]  /*5ef0*/  F2FP.TF32.F32.PACK_B R37, R37 ;  /* 0x00000025ff25723e */ /* 0x000fe200024050ff */
[C---:B------:R-:W-:Y:S01]  /*5f00*/  FMUL R6, R33.reuse, R10 ;  /* 0x0000000a21067220 */ /* 0x040fe20000400000 */
[----:B------:R-:W-:Y:S01]  /*5f10*/  F2FP.TF32.F32.PACK_B R38, R38 ;  /* 0x00000026ff26723e */ /* 0x000fe200024050ff */
[----:B------:R-:W-:Y:S01]  /*5f20*/  FMUL R11, R33, R11 ;  /* 0x0000000b210b7220 */ /* 0x000fe20000400000 */
[----:B------:R-:W-:Y:S01]  /*5f30*/  F2FP.TF32.F32.PACK_B R39, R39 ;  /* 0x00000027ff27723e */ /* 0x000fe200024050ff */
[C---:B------:R-:W-:Y:S01]  /*5f40*/  FFMA R4, R35.reuse, R21, R4 ;  /* 0x0000001523047223 */ /* 0x040fe20000000004 */
[----:B------:R-:W-:Y:S01]  /*5f50*/  LOP3.LUT R21, R48, 0xffffe000, RZ, 0xc0, !PT ;  /* 0xffffe00030157812 */ /* 0x000fe200078ec0ff */
[----:B------:R-:W-:Y:S01]  /*5f60*/  FFMA R5, R35, R40, R5 ;  /* 0x0000002823057223 */ /* 0x000fe20000000005 */
[----:B------:R-:W-:Y:S01]  /*5f70*/  LOP3.LUT R40, R51, 0xffffe000, RZ, 0xc0, !PT ;  /* 0xffffe00033287812 */ /* 0x000fe200078ec0ff */
[----:B------:R-:W-:Y:S01]  /*5f80*/  FFMA R6, R35, R41, R6 ;  /* 0x0000002923067223 */ /* 0x000fe20000000006 */
[----:B------:R-:W-:Y:S01]  /*5f90*/  LOP3.LUT R41, R50, 0xffffe000, RZ, 0xc0, !PT ;  /* 0xffffe00032297812 */ /* 0x000fe200078ec0ff */
[----:B------:R-:W-:Y:S01]  /*5fa0*/  FMUL R8, R33, R12 ;  /* 0x0000000c21087220 */ /* 0x000fe20000400000 */
[----:B------:R-:W-:Y:S01]  /*5fb0*/  F2FP.TF32.F32.PACK_B R4, R4 ;  /* 0x00000004ff04723e */ /* 0x000fe200024050ff */
[----:B------:R-:W-:Y:S01]  /*5fc0*/  FFMA R7, R35, R20, R11 ;  /* 0x0000001423077223 */ /* 0x000fe2000000000b */
[----:B------:R-:W-:Y:S01]  /*5fd0*/  LOP3.LUT R20, R49, 0xffffe000, RZ, 0xc0, !PT ;  /* 0xffffe00031147812 */ /* 0x000fe200078ec0ff */
[----:B------:R-:W-:Y:S01]  /*5fe0*/  FMUL R9, R33, R13 ;  /* 0x0000000d21097220 */ /* 0x000fe20000400000 */
[----:B------:R-:W-:Y:S01]  /*5ff0*/  F2FP.TF32.F32.PACK_B R5, R5 ;  /* 0x00000005ff05723e */ /* 0x000fe200024050ff */
[----:B------:R1:W-:Y:S01]  /*6000*/  STSM.16.M88.4 [R89+0x400], R36 ;  /* 0x0004002459007844 */ /* 0x0003e20000000200 */
[----:B------:R-:W-:Y:S01]  /*6010*/  F2FP.TF32.F32.PACK_B R6, R6 ;  /* 0x00000006ff06723e */ /* 0x000fe200024050ff */
[----:B------:R-:W-:Y:S01]  /*6020*/  FFMA R8, R35, R21, R8 ;  /* 0x0000001523087223 */ /* 0x000fe20000000008 */
[----:B------:R-:W-:Y:S01]  /*6030*/  LOP3.LUT R21, R44, 0xffffe000, RZ, 0xc0, !PT ;  /* 0xffffe0002c157812 */ /* 0x000fe200078ec0ff */
[C---:B------:R-:W-:Y:S01]  /*6040*/  FMUL R10, R33.reuse, R14 ;  /* 0x0000000e210a7220 */ /* 0x040fe20000400000 */
[C---:B------:R-:W-:Y:S01]  /*6050*/  FMUL R15, R33.reuse, R15 ;  /* 0x0000000f210f7220 */ /* 0x040fe20000400000 */
[----:B------:R-:W-:Y:S01]  /*6060*/  FMUL R12, R33, R16 ;  /* 0x00000010210c7220 */ /* 0x000fe20000400000 */
[C---:B------:R-:W-:Y:S01]  /*6070*/  FFMA R9, R35.reuse, R20, R9 ;  /* 0x0000001423097223 */ /* 0x040fe20000000009 */
[C---:B------:R-:W-:Y:S01]  /*6080*/  FFMA R10, R35.reuse, R41, R10 ;  /* 0x00000029230a7223 */ /* 0x040fe2000000000a */
[C---:B------:R-:W-:Y:S01]  /*6090*/  FFMA R11, R35.reuse, R40, R15 ;  /* 0x00000028230b7223 */ /* 0x040fe2000000000f */
[----:B------:R-:W-:Y:S01]  /*60a0*/  FFMA R12, R35, R21, R12 ;  /* 0x00000015230c7223 */ /* 0x000fe2000000000c */
[----:B------:R-:W-:Y:S01]  /*60b0*/  LOP3.LUT R20, R45, 0xffffe000, RZ, 0xc0, !PT ;  /* 0xffffe0002d147812 */ /* 0x000fe200078ec0ff */
[C---:B------:R-:W-:Y:S01]  /*60c0*/  FMUL R13, R33.reuse, R17 ;  /* 0x00000011210d7220 */ /* 0x040fe20000400000 */
[----:B------:R-:W-:Y:S01]  /*60d0*/  LOP3.LUT R21, R46, 0xffffe000, RZ, 0xc0, !PT ;  /* 0xffffe0002e157812 */ /* 0x000fe200078ec0ff */
[----:B------:R-:W-:Y:S01]  /*60e0*/  FMUL R14, R33, R18 ;  /* 0x00000012210e7220 */ /* 0x000fe20000400000 */
[----:B------:R-:W-:Y:S01]  /*60f0*/  LOP3.LUT R40, R47, 0xffffe000, RZ, 0xc0, !PT ;  /* 0xffffe0002f287812 */ /* 0x000fe200078ec0ff */
[----:B------:R-:W-:Y:S01]  /*6100*/  FMUL R19, R33, R19 ;  /* 0x0000001321137220 */ /* 0x000fe20000400000 */
[----:B------:R-:W-:Y:S01]  /*6110*/  F2FP.TF32.F32.PACK_B R7, R7 ;  /* 0x00000007ff07723e */ /* 0x000fe200024050ff */
[C---:B------:R-:W-:Y:S01]  /*6120*/  FFMA R13, R35.reuse, R20, R13 ;  /* 0x00000014230d7223 */ /* 0x040fe2000000000d */
[C---:B------:R-:W-:Y:S01]  /*6130*/  FFMA R14, R35.reuse, R21, R14 ;  /* 0x00000015230e7223 */ /* 0x040fe2000000000e */
[----:B------:R-:W-:Y:S01]  /*6140*/  FFMA R15, R35, R40, R19 ;  /* 0x00000028230f7223 */ /* 0x000fe20000000013 */
[----:B------:R-:W-:Y:S01]  /*6150*/  F2FP.TF32.F32.PACK_B R8, R8 ;  /* 0x00000008ff08723e */ /* 0x000fe200024050ff */
[----:B------:R1:W-:Y:S01]  /*6160*/  STSM.16.M88.4 [R92], R4 ;  /* 0x000000045c007844 */ /* 0x0003e20000000200 */
[----:B------:R-:W-:Y:S02]  /*6170*/  F2FP.TF32.F32.PACK_B R9, R9 ;  /* 0x00000009ff09723e */ /* 0x000fe400024050ff */
[----:B------:R-:W-:Y:S02]  /*6180*/  F2FP.TF32.F32.PACK_B R10, R10 ;  /* 0x0000000aff0a723e */ /* 0x000fe400024050ff */
[----:B------:R-:W-:Y:S02]  /*6190*/  F2FP.TF32.F32.PACK_B R11, R11 ;  /* 0x0000000bff0b723e */ /* 0x000fe400024050ff */
[----:B------:R-:W-:Y:S02]  /*61a0*/  F2FP.TF32.F32.PACK_B R12, R12 ;  /* 0x0000000cff0c723e */ /* 0x000fe400024050ff */
[----:B------:R-:W-:Y:S01]  /*61b0*/  F2FP.TF32.F32.PACK_B R13, R13 ;  /* 0x0000000dff0d723e */ /* 0x000fe200024050ff */
[----:B------:R1:W-:Y:S01]  /*61c0*/  STSM.16.M88.4 [R91], R8 ;  /* 0x000000085b007844 */ /* 0x0003e20000000200 */
[----:B------:R-:W-:Y:S02]  /*61d0*/  F2FP.TF32.F32.PACK_B R14, R14 ;  /* 0x0000000eff0e723e */ /* 0x000fe400024050ff */
[----:B------:R-:W-:Y:S05]  /*61e0*/  F2FP.TF32.F32.PACK_B R15, R15 ;  /* 0x0000000fff0f723e */ /* 0x000fea00024050ff */
[----:B------:R1:W-:Y:S01]  /*61f0*/  STSM.16.M88.4 [R90], R12 ;  /* 0x0000000c5a007844 */ /* 0x0003e20000000200 */
[----:B------:R-:W-:Y:S01]  /*6200*/  @!PT LDS RZ, [RZ] ;  /* 0x00000000fffff984 */ /* 0x000fe20000000800 */
[----:B------:R-:W-:Y:S01]  /*6210*/  @!PT LDS RZ, [RZ] ;  /* 0x00000000fffff984 */ /* 0x000fe20000000800 */
[----:B------:R-:W-:Y:S01]  /*6220*/  @!PT LDS RZ, [RZ] ;  /* 0x00000000fffff984 */ /* 0x000fe20000000800 */
[----:B------:R-:W-:Y:S01]  /*6230*/  @!PT LDS RZ, [RZ] ;  /* 0x00000000fffff984 */ /* 0x000fe20000000800 */
[----:B------:R2:W-:Y:S07]  /*6240*/  MEMBAR.ALL.CTA ;  /* 0x0000000000007992 */ /* 0x0005ee0000008000 */
[----:B--2---:R-:W2:Y:S02]  /*6250*/  FENCE.VIEW.ASYNC.S ;  /* 0x00000000000073c6 */ /* 0x004ea40000000000 */
[----:B--2---:R-:W-:Y:S06]  /*6260*/  BAR.SYNC.DEFER_BLOCKING 0x1, 0x80 ;  /* 0x0042000000007b1d */ /* 0x004fec0000010000 */
[----:B------:R-:W-:Y:S05]  /*6270*/  @P0 BRA `(.L_x_97) ;  /* 0x00000000001c0947 */ /* 0x000fea0003800000 */
[----:B------:R-:W-:Y:S02]  /*6280*/  UIADD3 UR6, UP0, UPT, UR54, 0x680, URZ ;  /* 0x0000068036067890 */ /* 0x000fe4000ff1e0ff */
[----:B------:R-:W-:Y:S02]  /*6290*/  ULEA UR4, UR56, UR48, 0xd ;  /* 0x0000003038047291 */ /* 0x000fe4000f8e68ff */
[----:B------:R-:W-:Y:S02]  /*62a0*/  UIADD3.X UR7, UPT, UPT, URZ, UR55, URZ, UP0, !UPT ;  /* 0x00000037ff077290 */ /* 0x000fe400087fe4ff */
[----:B------:R-:W-:Y:S01]  /*62b0*/  UIADD3 UR40, UPT, UPT, UR4, 0x400, URZ ;  /* 0x0000040004287890 */ /* 0x000fe2000fffe0ff */
[----:B------:R-:W-:Y:S08]  /*62c0*/  UMOV UR43, UR36 ;  /* 0x00000024002b7c82 */ /* 0x000ff00008000000 */
[----:B------:R2:W-:Y:S02]  /*62d0*/  UTMASTG.3D [UR40], [UR6] ;  /* 0x00000028060073b5 */ /* 0x0005e40008010000 */
[----:B--2---:R0:W-:Y:S02]  /*62e0*/  UTMACMDFLUSH ;  /* 0x00000000000079b7 */ /* 0x0041e40000000000 */
.L_x_97:
[----:B------:R-:W-:Y:S05]  /*62f0*/  BSYNC.RECONVERGENT B0 ;  /* 0x0000000000007941 */ /* 0x000fea0003800200 */
.L_x_96:
[----:B------:R-:W-:Y:S01]  /*6300*/  UIADD3 UR40, UPT, UPT, UR56, 0x1, URZ ;  /* 0x0000000138287890 */ /* 0x000fe2000fffe0ff */
[----:B------:R-:W-:Y:S03]  /*6310*/  BSSY.RECONVERGENT B0, `(.L_x_98) ;  /* 0x0000005000007945 */ /* 0x000fe60003800200 */
[----:B------:R-:W-:Y:S04]  /*6320*/  UISETP.NE.AND UP0, UPT, UR40, 0x3, UPT ;  /* 0x000000032800788c */ /* 0x000fe8000bf05270 */
[----:B------:R-:W-:Y:S01]  /*6330*/  USEL UR43, UR40, URZ, UP0 ;  /* 0x000000ff282b7287 */ /* 0x000fe20008000000 */
[----:B------:R-:W-:Y:S11]  /*6340*/  @P0 BRA `(.L_x_99) ;  /* 0x0000000000040947 */ /* 0x000ff60003800000 */
[----:B------:R-:W-:Y:S04]  /*6350*/  DEPBAR.LE SB0, 0x1 ;  /* 0x000080400000791a */ /* 0x000fe80000000000 */
.L_x_99:
[----:B------:R-:W-:Y:S05]  /*6360*/  BSYNC.RECONVERGENT B0 ;  /* 0x0000000000007941 */ /* 0x000fea0003800200 */
.L_x_98:
[----:B------:R-:W-:Y:S01]  /*6370*/  BAR.SYNC.DEFER_BLOCKING 0x1, 0x80 ;  /* 0x0042000000007b1d */ /* 0x000fe20000010000 */
[----:B------:R-:W-:Y:S01]  /*6380*/  ISETP.NE.AND P1, PT, R83, RZ, PT ;  /* 0x000000ff5300720c */ /* 0x000fe20003f25270 */
[----:B------:R-:W-:Y:S01]  /*6390*/  UISETP.NE.AND UP0, UPT, UR50, URZ, UPT ;  /* 0x000000ff3200728c */ /* 0x000fe2000bf05270 */
[----:B------:R-:W-:Y:S11]  /*63a0*/  LEA R2, R43, UR48, 0x3 ;  /* 0x000000302b027c11 */ /* 0x000ff6000f8e18ff */
[----:B------:R-:W-:Y:S01]  /*63b0*/  @P1 SHF.L.U32 R3, R42, 0x1f, RZ ;  /* 0x0000001f2a031819 */ /* 0x000fe200000006ff */
[----:B------:R-:W-:Y:S06]  /*63c0*/  BRA.U !UP0, `(.L_x_100) ;  /* 0x0000000108247547 */ /* 0x000fec000b800000 */
[----:B-1----:R-:W-:Y:S01]  /*63d0*/  IMAD.U32 R5, RZ, RZ, UR49 ;  /* 0x00000031ff057e24 */ /* 0x002fe2000f8e00ff */
[----:B------:R-:W-:Y:S01]  /*63e0*/  MOV R0, UR37 ;  /* 0x0000002500007c02 */ /* 0x000fe20008000f00 */
[----:B------:R-:W-:Y:S03]  /*63f0*/  UIADD3 UR49, UPT, UPT, UR49, 0x1, URZ ;  /* 0x0000000131317890 */ /* 0x000fe6000fffe0ff */
[----:B------:R-:W-:Y:S01]  /*6400*/  @P1 LEA R5, R5, UR48, 0x3 ;  /* 0x0000003005051c11 */ /* 0x000fe2000f8e18ff */
[----:B------:R-:W-:Y:S04]  /*6410*/  UISETP.NE.AND UP0, UPT, UR49, 0x3, UPT ;  /* 0x000000033100788c */ /* 0x000fe8000bf05270 */
[----:B------:R-:W-:Y:S01]  /*6420*/  @P1 VIADD R5, R5, 0x78 ;  /* 0x0000007805051836 */ /* 0x000fe20000000000 */
[----:B------:R-:W-:Y:S04]  /*6430*/  USEL UR49, UR49, URZ, UP0 ;  /* 0x000000ff31317287 */ /* 0x000fe80008000000 */
[----:B------:R-:W-:Y:S04]  /*6440*/  @P1 PRMT R0, R0, 0x654, R5 ;  /* 0x0000065400001816 */ /* 0x000fe80000000005 */
[----:B------:R2:W-:Y:S04]  /*6450*/  @P1 SYNCS.ARRIVE.TRANS64.RED.A1T0 RZ, [R0+URZ], RZ ;  /* 0x000000ff00ff19a7 */ /* 0x0005e800081004ff */
.L_x_100:
[----:B------:R-:W3:Y:S01]  /*6460*/  @P1 SYNCS.PHASECHK.TRANS64.TRYWAIT P0, [R2+URZ+0x60], R3 ;  /* 0x00006003020015a7 */ /* 0x000ee200080011ff */
[----:B------:R-:W-:Y:S01]  /*6470*/  BSSY B1, `(.L_x_101) ;  /* 0x0000017000017945 */ /* 0x000fe20003800000 */
[----:B---3--:R-:W-:Y:S03]  /*6480*/  @P1 SEL R87, RZ, 0x1, !P0 ;  /* 0x00000001ff571807 */ /* 0x008fe60004000000 */
[----:B------:R-:W-:Y:S05]  /*6490*/  @!P1 BRA `(.L_x_102) ;  /* 0x0000000000509947 */ /* 0x000fea0003800000 */
[----:B------:R-:W-:Y:S01]  /*64a0*/  ISETP.NE.AND P1, PT, R88, RZ, PT ;  /* 0x000000ff5800720c */ /* 0x000fe20003f25270 */
[----:B------:R-:W-:Y:S01]  /*64b0*/  BSSY B0, `(.L_x_103) ;  /* 0x000000a000007945 */ /* 0x000fe20003800000 */
[----:B------:R-:W-:Y:S11]  /*64c0*/  ISETP.NE.AND P0, PT, R87, RZ, PT ;  /* 0x000000ff5700720c */ /* 0x000ff60003f05270 */
[----:B-1----:R-:W-:Y:S05]  /*64d0*/  @P1 IMAD R4, R43, 0x800, R72 ;  /* 0x000008002b041824 */ /* 0x002fea00078e0248 */
[----:B------:R-:W-:Y:S05]  /*64e0*/  @P1 LEA R4, R4, UR48, 0x2 ;  /* 0x0000003004041c11 */ /* 0x000fea000f8e10ff */
[--C-:B------:R-:W-:Y:S02]  /*64f0*/  @P1 IMAD.IADD R3, R85, 0x1, R4.reuse ;  /* 0x0000000155031824 */ /* 0x100fe400078e0204 */
[----:B--2---:R-:W-:Y:S01]  /*6500*/  @P1 IMAD.IADD R0, R86, 0x1, R4 ;  /* 0x0000000156001824 */ /* 0x004fe200078e0204 */
[----:B------:R-:W-:Y:S06]  /*6510*/  @P0 BRA `(.L_x_104) ;  /* 0x00000000000c0947 */ /* 0x000fec0003800000 */
[----:B------:R-:W-:Y:S04]  /*6520*/  SHF.L.U32 R5, R42, 0x1f, RZ ;  /* 0x0000001f2a057819 */ /* 0x000fe800000006ff */
[----:B------:R-:W1:Y:S02]  /*6530*/  SYNCS.PHASECHK.TRANS64.TRYWAIT P0, [R2+URZ+0x60], R5 ;  /* 0x00006005020075a7 */ /* 0x000e6400080011ff */
[----:B-1----:R-:W-:Y:S05]  /*6540*/  @!P0 BRA `(.L_x_105) ;  /* 0x0000001400a88947 */ /* 0x002fea0003800000 */
.L_x_104:
[----:B------:R-:W-:Y:S05]  /*6550*/  BSYNC B0 ;  /* 0x0000000000007941 */ /* 0x000fea0003800000 */
.L_x_103:
[----:B------:R-:W-:Y:S11]  /*6560*/  ISETP.NE.AND P0, PT, R88, RZ, PT ;  /* 0x000000ff5800720c */ /* 0x000ff60003f05270 */
[----:B------:R-:W-:Y:S02]  /*6570*/  @!UPT UIADD3 URZ, UPT, UPT, URZ, URZ, URZ ;  /* 0x000000fffffff290 */ /* 0x000fe4000fffe0ff */
[----:B-1----:R-:W-:Y:S01]  /*6580*/  @P0 IADD3 R2, PT, PT, R86, R3, RZ ;  /* 0x0000000356020210 */ /* 0x002fe20007ffe0ff */
[----:B------:R-:W-:Y:S05]  /*6590*/  @P0 WARPSYNC.ALL ;  /* 0x0000000000000948 */ /* 0x000fea0003800000 */
[----:B------:R3:W4:Y:S04]  /*65a0*/  @P0 LDSM.16.M88.4 R56, [R4+0x400] ;  /* 0x000400000438083b */ /* 0x0007280000000200 */
[----:B------:R3:W1:Y:S04]  /*65b0*/  @P0 LDSM.16.M88.4 R52, [R0+0x400] ;  /* 0x000400000034083b */ /* 0x0006680000000200 */
[----:B------:R3:W2:Y:S04]  /*65c0*/  @P0 LDSM.16.M88.4 R48, [R3+0x400] ;  /* 0x000400000330083b */ /* 0x0006a80000000200 */
[----:B------:R3:W1:Y:S02]  /*65d0*/  @P0 LDSM.16.M88.4 R44, [R2+0x400] ;  /* 0x00040000022c083b */ /* 0x0006640000000200 */
.L_x_102:
[----:B------:R-:W-:Y:S05]  /*65e0*/  BSYNC B1 ;  /* 0x0000000000017941 */ /* 0x000fea0003800000 */
.L_x_101:
[----:B--23--:R-:W-:Y:S05]  /*65f0*/  VIADD R0, R34, 0x20 ;  /* 0x0000002022007836 */ /* 0x00cfea0000000000 */
[----:B------:R-:W-:Y:S04]  /*6600*/  SHF.R.U32.HI R0, RZ, 0x15, R0 ;  /* 0x00000015ff007819 */ /* 0x000fe80000011600 */
[----:B------:R-:W-:Y:S11]  /*6610*/  LOP3.LUT P0, RZ, R0, 0x3, R73, 0x48, !PT ;  /* 0x0000000300ff7812 */ /* 0x000ff60007804849 */
[----:B------:R-:W-:Y:S02]  /*6620*/  @!UPT UIADD3 URZ, UPT, UPT, URZ, URZ, URZ ;  /* 0x000000fffffff290 */ /* 0x000fe4000fffe0ff */
[----:B------:R-:W-:Y:S05]  /*6630*/  @!P0 BRA `(.L_x_106) ;  /* 0x0000000000408947 */ /* 0x000fea0003800000 */
[----:B------:R-:W2:Y:S01]  /*6640*/  LDCU.64 UR8, c[0x4][0x70] ;  /* 0x01000e00ff0877ac */ /* 0x000ea20008000a00 */
[----:B------:R-:W-:Y:S01]  /*6650*/  MOV R3, 0x0 ;  /* 0x0000000000037802 */ /* 0x000fe20000000f00 */
[----:B-1----:R-:W-:Y:S02]  /*6660*/  HFMA2 R12, -RZ, RZ, 0, 5.9604644775390625e-08 ;  /* 0x00000001ff0c7431 */ /* 0x002fe400000001ff */
[----:B------:R-:W-:Y:S02]  /*6670*/  IMAD.MOV.U32 R8, RZ, RZ, 0x192 ;  /* 0x00000192ff087424 */ /* 0x000fe400078e00ff */
[----:B------:R-:W-:Y:S01]  /*6680*/  IMAD.MOV.U32 R13, RZ, RZ, RZ ;  /* 0x000000ffff0d7224 */ /* 0x000fe200078e00ff */
[----:B------:R-:W1:Y:S01]  /*6690*/  LDCU.64 UR6, c[0x4][0x78] ;  /* 0x01000f00ff0677ac */ /* 0x000e620008000a00 */
[----:B------:R-:W3:Y:S01]  /*66a0*/  LDC.64 R2, c[0x4][R3] ;  /* 0x0100000003027b82 */ /* 0x000ee20000000a00 */
[----:B------:R-:W5:Y:S01]  /*66b0*/  LDCU.64 UR4, c[0x4][0x10] ;  /* 0x01000200ff0477ac */ /* 0x000f620008000a00 */
[----:B--2---:R-:W-:Y:S01]  /*66c0*/  MOV R5, UR9 ;  /* 0x0000000900057c02 */ /* 0x004fe20008000f00 */
[----:B------:R-:W-:Y:S01]  /*66d0*/  IMAD.U32 R4, RZ, RZ, UR8 ;  /* 0x00000008ff047e24 */ /* 0x000fe2000f8e00ff */
[----:B-1----:R-:W-:Y:S01]  /*66e0*/  MOV R7, UR7 ;  /* 0x0000000700077c02 */ /* 0x002fe20008000f00 */
[----:B------:R-:W-:Y:S01]  /*66f0*/  IMAD.U32 R6, RZ, RZ, UR6 ;  /* 0x00000006ff067e24 */ /* 0x000fe2000f8e00ff */
[----:B-----5:R-:W-:Y:S01]  /*6700*/  MOV R11, UR5 ;  /* 0x00000005000b7c02 */ /* 0x020fe20008000f00 */
[----:B------:R-:W-:Y:S02]  /*6710*/  IMAD.U32 R10, RZ, RZ, UR4 ;  /* 0x00000004ff0a7e24 */ /* 0x000fe4000f8e00ff */
[----:B------:R-:W-:Y:S07]  /*6720*/  LEPC R20, `(.L_x_106) ;  /* 0x000000001014794e */ /* 0x000fee0000000000 */
[----:B---34-:R-:W-:Y:S05]  /*6730*/  CALL.ABS.NOINC R2 ;  /* 0x0000000002007343 */ /* 0x018fea0003c00000 */
.L_x_106:
[----:B------:R-:W-:Y:S01]  /*6740*/  ISETP.NE.AND P0, PT, R79, RZ, PT ;  /* 0x000000ff4f00720c */ /* 0x000fe20003f05270 */
[----:B------:R-:W-:Y:S05]  /*6750*/  WARPSYNC.ALL ;  /* 0x0000000000007948 */ /* 0x000fea0003800000 */
[----:B------:R-:W-:Y:S01]  /*6760*/  R2UR UR4, R34 ;  /* 0x00000000220472ca */ /* 0x000fe200000e0000 */
[----:B------:R-:W-:Y:S01]  /*6770*/  IMAD.U32 R87, RZ, RZ, UR43 ;  /* 0x0000002bff577e24 */ /* 0x000fe2000f8e00ff */
[----:B------:R-:W-:Y:S01]  /*6780*/  R2UR UR5, R84 ;  /* 0x00000000540572ca */ /* 0x000fe200000e0000 */
[----:B------:R-:W-:Y:S01]  /*6790*/  BSSY.RECONVERGENT B0, `(.L_x_107) ;  /* 0x0000060000007945 */ /* 0x000fe20003800200 */
[----:B----4-:R-:W-:Y:S01]  /*67a0*/  LOP3.LUT R0, R56, 0xffffe000, RZ, 0xc0, !PT ;  /* 0xffffe00038007812 */ /* 0x010fe200078ec0ff */
[----:B------:R-:W-:Y:S01]  /*67b0*/  IMAD R87, R87, 0x800, R72 ;  /* 0x0000080057577824 */ /* 0x000fe200078e0248 */
[----:B------:R-:W-:Y:S02]  /*67c0*/  LOP3.LUT R2, R57, 0xffffe000, RZ, 0xc0, !PT ;  /* 0xffffe00039027812 */ /* 0x000fe400078ec0ff */
[----:B------:R-:W-:Y:S02]  /*67d0*/  LOP3.LUT R3, R58, 0xffffe000, RZ, 0xc0, !PT ;  /* 0xffffe0003a037812 */ /* 0x000fe400078ec0ff */
[----:B------:R-:W-:Y:S02]  /*67e0*/  LOP3.LUT R20, R59, 0xffffe000, RZ, 0xc0, !PT ;  /* 0xffffe0003b147812 */ /* 0x000fe400078ec0ff */
[----:B-1----:R-:W-:Y:S01]  /*67f0*/  LOP3.LUT R21, R52, 0xffffe000, RZ, 0xc0, !PT ;  /* 0xffffe00034157812 */ /* 0x002fe200078ec0ff */
[----:B------:R-:W1:Y:S01]  /*6800*/  LDTM.16dp128bit.x8 R4, tmem[UR4+0x20] ;  /* 0x00002004000479ee */ /* 0x000e620008180000 */
[----:B------:R-:W-:Y:S01]  /*6810*/  LOP3.LUT R36, R53, 0xffffe000, RZ, 0xc0, !PT ;  /* 0xffffe00035247812 */ /* 0x000fe200078ec0ff */
[----:B------:R-:W-:Y:S01]  /*6820*/  UIADD3 UR5, UPT, UPT, UR5, 0xe0, URZ ;  /* 0x000000e005057890 */ /* 0x000fe2000fffe0ff */
[----:B------:R-:W-:Y:S01]  /*6830*/  LOP3.LUT R37, R54, 0xffffe000, RZ, 0xc0, !PT ;  /* 0xffffe00036257812 */ /* 0x000fe200078ec0ff */
[----:B------:R-:W-:Y:S01]  /*6840*/  NOP ;  /* 0x0000000000007918 */ /* 0x000fe20000000000 */
[----:B------:R-:W-:Y:S01]  /*6850*/  LOP3.LUT R38, R55, 0xffffe000, RZ, 0xc0, !PT ;  /* 0xffffe00037267812 */ /* 0x000fe200078ec0ff */
[----:B------:R-:W-:Y:S01]  /*6860*/  UPRMT UR5, UR37, 0x654, UR5 ;  /* 0x0000065425057896 */ /* 0x000fe20008000005 */
[----:B------:R-:W-:Y:S02]  /*6870*/  LOP3.LUT R39, R48, 0xffffe000, RZ, 0xc0, !PT ;  /* 0xffffe00030277812 */ /* 0x000fe400078ec0ff */
[----:B------:R-:W-:Y:S02]  /*6880*/  LOP3.LUT R40, R49, 0xffffe000, RZ, 0xc0, !PT ;  /* 0xffffe00031287812 */ /* 0x000fe400078ec0ff */
[----:B------:R-:W-:Y:S02]  /*6890*/  LOP3.LUT R41, R50, 0xffffe000, RZ, 0xc0, !PT ;  /* 0xffffe00032297812 */ /* 0x000fe400078ec0ff */
[----:B------:R-:W-:Y:S02]  /*68a0*/  LOP3.LUT R42, R51, 0xffffe000, RZ, 0xc0, !PT ;  /* 0xffffe000332a7812 */ /* 0x000fe400078ec0ff */
[----:B------:R-:W-:Y:S01]  /*68b0*/  LOP3.LUT R43, R44, 0xffffe000, RZ, 0xc0, !PT ;  /* 0xffffe0002c2b7812 */ /* 0x000fe200078ec0ff */
[----:B-1----:R-:W-:Y:S01]  /*68c0*/  SYNCS.ARRIVE.TRANS64.RED.A1T0 RZ, [UR5], RZ ;  /* 0x000000ffffff79a7 */ /* 0x002fe20008100405 */
[----:B------:R-:W-:Y:S02]  /*68d0*/  LOP3.LUT R44, R45, 0xffffe000, RZ, 0xc0, !PT ;  /* 0xffffe0002d2c7812 */ /* 0x000fe400078ec0ff */
[----:B------:R-:W-:Y:S02]  /*68e0*/  LEA R87, R87, UR48, 0x2 ;  /* 0x0000003057577c11 */ /* 0x000fe4000f8e10ff */
[----:B------:R-:W-:Y:S02]  /*68f0*/  LOP3.LUT R45, R46, 0xffffe000, RZ, 0xc0, !PT ;  /* 0xffffe0002e2d7812 */ /* 0x000fe400078ec0ff */
[----:B------:R-:W-:Y:S01]  /*6900*/  LOP3.LUT R46, R47, 0xffffe000, RZ, 0xc0, !PT ;  /* 0xffffe0002f2e7812 */ /* 0x000fe200078ec0ff */
[C---:B------:R-:W-:Y:S01]  /*6910*/  FMUL R4, R33.reuse, R4 ;  /* 0x0000000421047220 */ /* 0x040fe20000400000 */
[C-C-:B------:R-:W-:Y:S01]  /*6920*/  IADD3 R84, PT, PT, R86.reuse, 0x400, R87.reuse ;  /* 0x0000040056547810 */ /* 0x140fe20007ffe057 */
[----:B------:R-:W-:Y:S01]  /*6930*/  FMUL R5, R33, R5 ;  /* 0x0000000521057220 */ /* 0x000fe20000400000 */
[----:B------:R-:W-:Y:S01]  /*6940*/  IADD3 R85, PT, PT, R85, 0x400, R87 ;  /* 0x0000040055557810 */ /* 0x000fe20007ffe057 */
[C---:B------:R-:W-:Y:S01]  /*6950*/  FMUL R6, R33.reuse, R6 ;  /* 0x0000000621067220 */ /* 0x040fe20000400000 */
[----:B------:R-:W-:Y:S01]  /*6960*/  FMUL R7, R33, R7 ;  /* 0x0000000721077220 */ /* 0x000fe20000400000 */
[----:B------:R-:W-:Y:S01]  /*6970*/  FFMA R4, R35, R0, R4 ;  /* 0x0000000023047223 */ /* 0x000fe20000000004 */
[----:B------:R-:W-:Y:S01]  /*6980*/  FMUL R8, R33, R8 ;  /* 0x0000000821087220 */ /* 0x000fe20000400000 */
[----:B------:R-:W-:Y:S01]  /*6990*/  FFMA R5, R35, R2, R5 ;  /* 0x0000000223057223 */ /* 0x000fe20000000005 */
[----:B------:R-:W-:Y:S01]  /*69a0*/  FMUL R9, R33, R9 ;  /* 0x0000000921097220 */ /* 0x000fe20000400000 */
[----:B------:R-:W-:Y:S01]  /*69b0*/  FFMA R6, R35, R3, R6 ;  /* 0x0000000323067223 */ /* 0x000fe20000000006 */
[----:B------:R-:W-:Y:S01]  /*69c0*/  F2FP.TF32.F32.PACK_B R4, R4 ;  /* 0x00000004ff04723e */ /* 0x000fe200024050ff */
[----:B------:R-:W-:Y:S01]  /*69d0*/  FMUL R10, R33, R10 ;  /* 0x0000000a210a7220 */ /* 0x000fe20000400000 */
[----:B------:R-:W-:Y:S01]  /*69e0*/  F2FP.TF32.F32.PACK_B R5, R5 ;  /* 0x00000005ff05723e */ /* 0x000fe200024050ff */
[----:B------:R-:W-:Y:S01]  /*69f0*/  FFMA R7, R35, R20, R7 ;  /* 0x0000001423077223 */ /* 0x000fe20000000007 */
[----:B------:R-:W-:Y:S01]  /*6a00*/  FMUL R11, R33, R11 ;  /* 0x0000000b210b7220 */ /* 0x000fe20000400000 */
        /* <DEDUP_REMOVED lines=8> */
[----:B------:R-:W-:Y:S01]  /*6a90*/  F2FP.TF32.F32.PACK_B R6, R6 ;  /* 0x00000006ff06723e */ /* 0x000fe200024050ff */
[----:B------:R-:W-:Y:S01]  /*6aa0*/  FFMA R12, R35, R39, R12 ;  /* 0x00000027230c7223 */ /* 0x000fe2000000000c */
[----:B------:R-:W-:Y:S01]  /*6ab0*/  F2FP.TF32.F32.PACK_B R7, R7 ;  /* 0x00000007ff07723e */ /* 0x000fe200024050ff */
[----:B------:R-:W-:Y:S01]  /*6ac0*/  FMUL R16, R33, R16 ;  /* 0x0000001021107220 */ /* 0x000fe20000400000 */
[----:B------:R-:W-:Y:S01]  /*6ad0*/  FFMA R13, R35, R40, R13 ;  /* 0x00000028230d7223 */ /* 0x000fe2000000000d */
[----:B------:R-:W-:Y:S01]  /*6ae0*/  FMUL R17, R33, R17 ;  /* 0x0000001121117220 */ /* 0x000fe20000400000 */
[----:B------:R-:W-:Y:S01]  /*6af0*/  FFMA R14, R35, R41, R14 ;  /* 0x00000029230e7223 */ /* 0x000fe2000000000e */
[----:B------:R1:W-:Y:S01]  /*6b00*/  STSM.16.M88.4 [R87+0x400], R4 ;  /* 0x0004000457007844 */ /* 0x0003e20000000200 */
[----:B------:R-:W-:Y:S01]  /*6b10*/  FMUL R18, R33, R18 ;  /* 0x0000001221127220 */ /* 0x000fe20000400000 */
[----:B------:R-:W-:Y:S01]  /*6b20*/  FFMA R15, R35, R42, R15 ;  /* 0x0000002a230f7223 */ /* 0x000fe2000000000f */
[----:B------:R-:W-:Y:S01]  /*6b30*/  FMUL R19, R33, R19 ;  /* 0x0000001321137220 */ /* 0x000fe20000400000 */
[----:B------:R-:W-:Y:S01]  /*6b40*/  F2FP.TF32.F32.PACK_B R8, R8 ;  /* 0x00000008ff08723e */ /* 0x000fe200024050ff */
[C---:B------:R-:W-:Y:S01]  /*6b50*/  FFMA R16, R35.reuse, R43, R16 ;  /* 0x0000002b23107223 */ /* 0x040fe20000000010 */
[----:B------:R-:W-:Y:S01]  /*6b60*/  F2FP.TF32.F32.PACK_B R9, R9 ;  /* 0x00000009ff09723e */ /* 0x000fe200024050ff */
[C---:B------:R-:W-:Y:S01]  /*6b70*/  FFMA R17, R35.reuse, R44, R17 ;  /* 0x0000002c23117223 */ /* 0x040fe20000000011 */
[----:B------:R-:W-:Y:S01]  /*6b80*/  F2FP.TF32.F32.PACK_B R10, R10 ;  /* 0x0000000aff0a723e */ /* 0x000fe200024050ff */
[C---:B------:R-:W-:Y:S01]  /*6b90*/  FFMA R18, R35.reuse, R45, R18 ;  /* 0x0000002d23127223 */ /* 0x040fe20000000012 */
[----:B------:R-:W-:Y:S01]  /*6ba0*/  F2FP.TF32.F32.PACK_B R11, R11 ;  /* 0x0000000bff0b723e */ /* 0x000fe200024050ff */
[----:B------:R-:W-:Y:S01]  /*6bb0*/  FFMA R19, R35, R46, R19 ;  /* 0x0000002e23137223 */ /* 0x000fe20000000013 */
[----:B------:R-:W-:Y:S01]  /*6bc0*/  F2FP.TF32.F32.PACK_B R12, R12 ;  /* 0x0000000cff0c723e */ /* 0x000fe200024050ff */
[----:B------:R-:W-:Y:S01]  /*6bd0*/  IMAD.IADD R86, R86, 0x1, R85 ;  /* 0x0000000156567824 */ /* 0x000fe200078e0255 */
[----:B------:R-:W-:Y:S01]  /*6be0*/  F2FP.TF32.F32.PACK_B R13, R13 ;  /* 0x0000000dff0d723e */ /* 0x000fe200024050ff */
[----:B------:R1:W-:Y:S01]  /*6bf0*/  STSM.16.M88.4 [R84], R8 ;  /* 0x0000000854007844 */ /* 0x0003e20000000200 */
        /* <DEDUP_REMOVED lines=18> */
[----:B------:R-:W-:Y:S02]  /*6d20*/  UIADD3 UR5, UPT, UPT, UR41, 0x20, URZ ;  /* 0x0000002029057890 */ /* 0x000fe4000fffe0ff */
[----:B------:R-:W-:Y:S02]  /*6d30*/  UIADD3 UR4, UPT, UPT, UR10, 0x400, URZ ;  /* 0x000004000a047890 */ /* 0x000fe4000fffe0ff */
[----:B------:R-:W-:Y:S01]  /*6d40*/  UIADD3.X UR9, UPT, UPT, URZ, UR55, URZ, UP0, !UPT ;  /* 0x00000037ff097290 */ /* 0x000fe200087fe4ff */
[----:B------:R-:W-:Y:S01]  /*6d50*/  UMOV UR6, UR42 ;  /* 0x0000002a00067c82 */ /* 0x000fe20008000000 */
[----:B------:R-:W-:Y:S07]  /*6d60*/  UMOV UR7, UR36 ;  /* 0x0000002400077c82 */ /* 0x000fee0008000000 */
[----:B------:R2:W-:Y:S02]  /*6d70*/  UTMASTG.3D [UR4], [UR8] ;  /* 0x00000004080073b5 */ /* 0x0005e40008010000 */
[----:B--2---:R0:W-:Y:S02]  /*6d80*/  UTMACMDFLUSH ;  /* 0x00000000000079b7 */ /* 0x0041e40000000000 */
.L_x_108:
[----:B------:R-:W-:Y:S05]  /*6d90*/  BSYNC.RECONVERGENT B0 ;  /* 0x0000000000007941 */ /* 0x000fea0003800200 */
.L_x_107:
[----:B------:R-:W-:Y:S01]  /*6da0*/  UIADD3 UR43, UPT, UPT, UR43, 0x1, URZ ;  /* 0x000000012b2b7890 */ /* 0x000fe2000fffe0ff */
[----:B------:R-:W-:Y:S03]  /*6db0*/  BSSY.RECONVERGENT B0, `(.L_x_109) ;  /* 0x0000008000007945 */ /* 0x000fe60003800200 */
[----:B------:R-:W-:Y:S04]  /*6dc0*/  UISETP.NE.AND UP0, UPT, UR43, 0x3, UPT ;  /* 0x000000032b00788c */ /* 0x000fe8000bf05270 */
[----:B------:R-:W-:Y:S02]  /*6dd0*/  UISETP.EQ.XOR UP1, UPT, UR40, 0x3, !UP0 ;  /* 0x000000032800788c */ /* 0x000fe4000c722a70 */
[----:B------:R-:W-:Y:S02]  /*6de0*/  USEL UR56, UR43, URZ, UP0 ;  /* 0x000000ff2b387287 */ /* 0x000fe40008000000 */
[----:B------:R-:W-:Y:S04]  /*6df0*/  USEL UR4, URZ, 0x1, !UP1 ;  /* 0x00000001ff047887 */ /* 0x000fe8000c800000 */
[----:B------:R-:W-:Y:S01]  /*6e00*/  ULOP3.LUT UR51, UR51, UR4, URZ, 0x3c, !UPT ;  /* 0x0000000433337292 */ /* 0x000fe2000f8e3cff */
[----:B------:R-:W-:Y:S11]  /*6e10*/  @P0 BRA `(.L_x_110) ;  /* 0x0000000000040947 */ /* 0x000ff60003800000 */
[----:B------:R-:W-:Y:S04]  /*6e20*/  DEPBAR.LE SB0, 0x1 ;  /* 0x000080400000791a */ /* 0x000fe80000000000 */
.L_x_110:
[----:B------:R-:W-:Y:S05]  /*6e30*/  BSYNC.RECONVERGENT B0 ;  /* 0x0000000000007941 */ /* 0x000fea0003800200 */
.L_x_109:
[----:B------:R-:W-:Y:S01]  /*6e40*/  BAR.SYNC.DEFER_BLOCKING 0x1, 0x80 ;  /* 0x0042000000007b1d */ /* 0x000fe20000010000 */
[----:B------:R-:W-:Y:S01]  /*6e50*/  UISETP.NE.AND UP0, UPT, UR50, -0x2, UPT ;  /* 0xfffffffe3200788c */ /* 0x000fe2000bf05270 */
[----:B------:R-:W-:Y:S08]  /*6e60*/  IADD3 R0, PT, PT, R30, 0x1, RZ ;  /* 0x000000011e007810 */ /* 0x000ff00007ffe0ff */
[----:B------:R-:W-:Y:S05]  /*6e70*/  BRA.U !UP0, `(.L_x_111) ;  /* 0x0000000108287547 */ /* 0x000fea000b800000 */
[----:B------:R-:W-:Y:S01]  /*6e80*/  ISETP.NE.AND P0, PT, R83, RZ, PT ;  /* 0x000000ff5300720c */ /* 0x000fe20003f05270 */
[----:B------:R-:W-:Y:S01]  /*6e90*/  IMAD.U32 R3, RZ, RZ, UR49 ;  /* 0x00000031ff037e24 */ /* 0x000fe2000f8e00ff */
[----:B------:R-:W-:Y:S01]  /*6ea0*/  UIADD3 UR49, UPT, UPT, UR49, 0x1, URZ ;  /* 0x0000000131317890 */ /* 0x000fe2000fffe0ff */
[----:B------:R-:W-:Y:S03]  /*6eb0*/  IMAD.U32 R2, RZ, RZ, UR37 ;  /* 0x00000025ff027e24 */ /* 0x000fe6000f8e00ff */
[----:B------:R-:W-:Y:S04]  /*6ec0*/  UISETP.NE.AND UP0, UPT, UR49, 0x3, UPT ;  /* 0x000000033100788c */ /* 0x000fe8000bf05270 */
[----:B------:R-:W-:Y:S03]  /*6ed0*/  USEL UR49, UR49, URZ, UP0 ;  /* 0x000000ff31317287 */ /* 0x000fe60008000000 */
[----:B------:R-:W-:Y:S05]  /*6ee0*/  @P0 LEA R3, R3, UR48, 0x3 ;  /* 0x0000003003030c11 */ /* 0x000fea000f8e18ff */
[----:B------:R-:W-:Y:S05]  /*6ef0*/  @P0 VIADD R3, R3, 0x78 ;  /* 0x0000007803030836 */ /* 0x000fea0000000000 */
[----:B------:R-:W-:Y:S04]  /*6f00*/  @P0 PRMT R2, R2, 0x654, R3 ;  /* 0x0000065402020816 */ /* 0x000fe80000000003 */
[----:B------:R2:W-:Y:S03]  /*6f10*/  @P0 SYNCS.ARRIVE.TRANS64.RED.A1T0 RZ, [R2+URZ], RZ ;  /* 0x000000ff02ff09a7 */ /* 0x0005e600081004ff */
.L_x_111:
[----:B------:R-:W-:Y:S01]  /*6f20*/  ISETP.NE.AND P2, PT, R80, RZ, PT ;  /* 0x000000ff5000720c */ /* 0x000fe20003f45270 */
[----:B------:R-:W-:Y:S01]  /*6f30*/  UIADD3 UR50, UPT, UPT, UR50, 0x2, URZ ;  /* 0x0000000232327890 */ /* 0x000fe2000fffe0ff */
[----:B------:R-:W-:Y:S01]  /*6f40*/  ISETP.NE.AND P0, PT, R82, 0x2, PT ;  /* 0x000000025200780c */ /* 0x000fe20003f05270 */
[----:B------:R-:W-:Y:S01]  /*6f50*/  IMAD.IADD R20, R29, 0x1, R66 ;  /* 0x000000011d147824 */ /* 0x000fe200078e0242 */
[----:B------:R-:W-:Y:S01]  /*6f60*/  ISETP.NE.AND P1, PT, R0, 0x4, PT ;  /* 0x000000040000780c */ /* 0x000fe20003f25270 */
[----:B------:R-:W-:Y:S01]  /*6f70*/  IMAD.IADD R21, R31, 0x1, R68 ;  /* 0x000000011f157824 */ /* 0x000fe200078e0244 */
[----:B--2---:R-:W-:Y:S02]  /*6f80*/  SEL R2, RZ, 0x1, P0 ;  /* 0x00000001ff027807 */ /* 0x004fe40000000000 */
[----:B------:R-:W-:Y:S02]  /*6f90*/  SEL R3, RZ, 0x1, P1 ;  /* 0x00000001ff037807 */ /* 0x000fe40000800000 */
[----:B------:R-:W-:Y:S02]  /*6fa0*/  LOP3.LUT R75, R75, R2, RZ, 0x3c, !PT ;  /* 0x000000024b4b7212 */ /* 0x000fe400078e3cff */
[----:B------:R-:W-:Y:S02]  /*6fb0*/  LOP3.LUT R76, R76, R3, RZ, 0x3c, !PT ;  /* 0x000000034c4c7212 */ /* 0x000fe400078e3cff */
[----:B------:R-:W-:Y:S02]  /*6fc0*/  @P2 R2UR UR36, R74 ;  /* 0x000000004a2422ca */ /* 0x000fe400000e0000 */
[----:B------:R-:W-:Y:S02]  /*6fd0*/  SEL R82, R82, RZ, P0 ;  /* 0x000000ff52527207 */ /* 0x000fe40000000000 */
[----:B------:R-:W-:Y:S01]  /*6fe0*/  SEL R30, R0, RZ, P1 ;  /* 0x000000ff001e7207 */ /* 0x000fe20000800000 */
[----:B------:R-:W-:Y:S10]  /*6ff0*/  @P2 BRA `(.L_x_112) ;  /* 0xffffffdc00342947 */ /* 0x000ff4000383ffff */
[----:B------:R-:W-:-:S09]  /*7000*/  UISETP.NE.AND UP0, UPT, UR53, URZ, UPT ;  /* 0x000000ff3500728c */ /* 0x000fd2000bf05270 */
[----:B------:R-:W-:Y:S05]  /*7010*/  BRA.U !UP0, `(.L_x_113) ;  /* 0x0000000108487547 */ /* 0x000fea000b800000 */
[----:B------:R-:W2:Y:S02]  /*7020*/  LDCU.64 UR4, c[0x0][0x890] ;  /* 0x00011200ff0477ac */ /* 0x000ea40008000a00 */
[----:B--2---:R-:W-:-:S04]  /*7030*/  UISETP.NE.U32.AND UP0, UPT, UR4, URZ, UPT ;  /* 0x000000ff0400728c */ /* 0x004fc8000bf05070 */
[----:B------:R-:W-:-:S09]  /*7040*/  UISETP.NE.AND.EX UP0, UPT, UR5, URZ, UPT, UP0 ;  /* 0x000000ff0500728c */ /* 0x000fd2000bf05300 */
[----:B------:R-:W-:Y:S05]  /*7050*/  BRA.U UP0, `(.L_x_114) ;  /* 0x00000001000c7547 */ /* 0x000fea000b800000 */
[----:B------:R-:W-:-:S13]  /*7060*/  FSETP.NEU.AND P0, PT, R35, RZ, PT ;  /* 0x000000ff2300720b */ /* 0x000fda0003f0d000 */
[----:B------:R-:W-:Y:S05]  /*7070*/  @!P0 EXIT ;  /* 0x000000000000894d */ /* 0x000fea0003800000 */
[----:B------:R-:W-:Y:S05]  /*7080*/  BRA `(.L_x_113) ;  /* 0x00000000002c7947 */ /* 0x000fea0003800000 */
.L_x_114:
[----:B------:R-:W-:Y:S01]  /*7090*/  ISETP.NE.AND P0, PT, R81, RZ, PT ;  /* 0x000000ff5100720c */ /* 0x000fe20003f05270 */
[----:B------:R-:W-:-:S12]  /*70a0*/  BSSY.RECONVERGENT B0, `(.L_x_113) ;  /* 0x0000009000007945 */ /* 0x000fd80003800200 */
[----:B------:R-:W-:Y:S05]  /*70b0*/  @P0 BRA `(.L_x_115) ;  /* 0x0000000000140947 */ /* 0x000fea0003800000 */
[----:B------:R-:W2:Y:S02]  /*70c0*/  LDCU.64 UR4, c[0x0][0x888] ;  /* 0x00011100ff0477ac */ /* 0x000ea40008000a00 */
[----:B--2---:R-:W-:-:S04]  /*70d0*/  ISETP.NE.U32.AND P0, PT, RZ, UR4, PT ;  /* 0x00000004ff007c0c */ /* 0x004fc8000bf05070 */
[----:B------:R-:W-:-:S13]  /*70e0*/  ISETP.NE.AND.EX P0, PT, RZ, UR5, PT, P0 ;  /* 0x00000005ff007c0c */ /* 0x000fda000bf05300 */
[----:B------:R-:W-:Y:S05]  /*70f0*/  @!P0 EXIT ;  /* 0x000000000000894d */ /* 0x000fea0003800000 */
[----:B------:R-:W-:Y:S05]  /*7100*/  BRA `(.L_x_116) ;  /* 0x0000000000087947 */ /* 0x000fea0003800000 */
.L_x_115:
[----:B------:R-:W-:-:S13]  /*7110*/  FSETP.NEU.AND P0, PT, R35, RZ, PT ;  /* 0x000000ff2300720b */ /* 0x000fda0003f0d000 */
[----:B------:R-:W-:Y:S05]  /*7120*/  @!P0 EXIT ;  /* 0x000000000000894d */ /* 0x000fea0003800000 */
.L_x_116:
[----:B------:R-:W-:Y:S05]  /*7130*/  BSYNC.RECONVERGENT B0 ;  /* 0x0000000000007941 */ /* 0x000fea0003800200 */
.L_x_113:
[----:B------:R-:W-:Y:S01]  /*7140*/  ULEA UR4, UR49, UR48, 0x3 ;  /* 0x0000003031047291 */ /* 0x000fe2000f8e18ff */
[----:B------:R-:W-:-:S04]  /*7150*/  DEPBAR.LE SB0, 0x0 ;  /* 0x000080000000791a */ /* 0x000fc80000000000 */
[----:B------:R-:W-:-:S04]  /*7160*/  UIADD3 UR4, UPT, UPT, UR4, 0x78, URZ ;  /* 0x0000007804047890 */ /* 0x000fc8000fffe0ff */
[----:B------:R-:W-:-:S09]  /*7170*/  UPRMT UR4, UR37, 0x654, UR4 ;  /* 0x0000065425047896 */ /* 0x000fd20008000004 */
[----:B------:R-:W-:Y:S01]  /*7180*/  SYNCS.ARRIVE.TRANS64.RED.A1T0 RZ, [UR4], RZ ;  /* 0x000000ffffff79a7 */ /* 0x000fe20008100404 */
[----:B------:R-:W-:Y:S05]  /*7190*/  EXIT ;  /* 0x000000000000794d */ /* 0x000fea0003800000 */
.L_x_19:
[----:B--2---:R2:W1:Y:S02]  /*71a0*/  SYNCS.PHASECHK.TRANS64.TRYWAIT P0, [R3+URZ+0x110], R2 ;  /* 0x00011002030075a7 */ /* 0x00446400080011ff */
[----:B-1----:R-:W-:Y:S05]  /*71b0*/  @!P0 NANOSLEEP.SYNCS 0x989680 ;  /* 0x009896800000895d */ /* 0x002fea0003900000 */
[----:B------:R-:W1:Y:S02]  /*71c0*/  @!P0 SYNCS.PHASECHK.TRANS64 P0, [R3+URZ+0x110], R2 ;  /* 0x00011002030085a7 */ /* 0x000e6400080010ff */
[----:B-1----:R-:W-:Y:S05]  /*71d0*/  @!P0 BRA `(.L_x_19) ;  /* 0xfffffffc00f08947 */ /* 0x002fea000383ffff */
[----:B------:R-:W-:Y:S05]  /*71e0*/  BRA `(.L_x_117) ;  /* 0xffffffa400087947 */ /* 0x000fea000383ffff */
.L_x_22:
[----:B-1----:R-:W-:-:S07]  /*71f0*/  MOV R2, UR33 ;  /* 0x0000002100027c02 */ /* 0x002fce0008000f00 */
.L_x_118:
[----:B-1----:R1:W2:Y:S02]  /*7200*/  SYNCS.PHASECHK.TRANS64.TRYWAIT P0, [R2+URZ+0x30], R5 ;  /* 0x00003005020075a7 */ /* 0x0022a400080011ff */
[----:B--2---:R-:W-:Y:S05]  /*7210*/  @!P0 NANOSLEEP.SYNCS 0x989680 ;  /* 0x009896800000895d */ /* 0x004fea0003900000 */
[----:B------:R-:W2:Y:S02]  /*7220*/  @!P0 SYNCS.PHASECHK.TRANS64 P0, [R2+URZ+0x30], R5 ;  /* 0x00003005020085a7 */ /* 0x000ea400080010ff */
[----:B--2---:R-:W-:Y:S05]  /*7230*/  @!P0 BRA `(.L_x_118) ;  /* 0xfffffffc00f08947 */ /* 0x004fea000383ffff */
[----:B------:R-:W-:Y:S05]  /*7240*/  BRA `(.L_x_21) ;  /* 0xffffffa400587947 */ /* 0x000fea000383ffff */
.L_x_28:
[----:B-1----:R-:W-:-:S07]  /*7250*/  MOV R2, UR17 ;  /* 0x0000001100027c02 */ /* 0x002fce0008000f00 */
.L_x_119:
[----:B-1----:R1:W2:Y:S02]  /*7260*/  SYNCS.PHASECHK.TRANS64.TRYWAIT P0, [R2+URZ+0x30], R5 ;  /* 0x00003005020075a7 */ /* 0x0022a400080011ff */
[----:B--2---:R-:W-:Y:S05]  /*7270*/  @!P0 NANOSLEEP.SYNCS 0x989680 ;  /* 0x009896800000895d */ /* 0x004fea0003900000 */
[----:B------:R-:W2:Y:S02]  /*7280*/  @!P0 SYNCS.PHASECHK.TRANS64 P0, [R2+URZ+0x30], R5 ;  /* 0x00003005020085a7 */ /* 0x000ea400080010ff */
[----:B--2---:R-:W-:Y:S05]  /*7290*/  @!P0 BRA `(.L_x_119) ;  /* 0xfffffffc00f08947 */ /* 0x004fea000383ffff */
[----:B------:R-:W-:Y:S05]  /*72a0*/  BRA `(.L_x_27) ;  /* 0xffffffa400fc7947 */ /* 0x000fea000383ffff */
.L_x_32:
[----:B-1----:R1:W2:Y:S02]  /*72b0*/  SYNCS.PHASECHK.TRANS64.TRYWAIT P0, [R2+URZ+0xa0], R3 ;  /* 0x0000a003020075a7 */ /* 0x0022a400080011ff */
[----:B--2---:R-:W-:Y:S05]  /*72c0*/  @!P0 NANOSLEEP.SYNCS 0x989680 ;  /* 0x009896800000895d */ /* 0x004fea0003900000 */
[----:B------:R-:W2:Y:S02]  /*72d0*/  @!P0 SYNCS.PHASECHK.TRANS64 P0, [R2+URZ+0xa0], R3 ;  /* 0x0000a003020085a7 */ /* 0x000ea400080010ff */
[----:B--2---:R-:W-:Y:S05]  /*72e0*/  @!P0 BRA `(.L_x_32) ;  /* 0xfffffffc00f08947 */ /* 0x004fea000383ffff */
[----:B------:R-:W-:Y:S05]  /*72f0*/  BRA `(.L_x_120) ;  /* 0xffffffa800887947 */ /* 0x000fea000383ffff */
.L_x_36:
[----:B----4-:R-:W-:-:S07]  /*7300*/  MOV R0, UR5 ;  /* 0x0000000500007c02 */ /* 0x010fce0008000f00 */
.L_x_121:
[----:B-1----:R1:W2:Y:S02]  /*7310*/  SYNCS.PHASECHK.TRANS64.TRYWAIT P0, [R0+URZ], R3 ;  /* 0x00000003000075a7 */ /* 0x0022a400080011ff */
[----:B--2---:R-:W-:Y:S05]  /*7320*/  @!P0 NANOSLEEP.SYNCS 0x989680 ;  /* 0x009896800000895d */ /* 0x004fea0003900000 */
[----:B------:R-:W2:Y:S02]  /*7330*/  @!P0 SYNCS.PHASECHK.TRANS64 P0, [R0+URZ], R3 ;  /* 0x00000003000085a7 */ /* 0x000ea400080010ff */
[----:B--2---:R-:W-:Y:S05]  /*7340*/  @!P0 BRA `(.L_x_121) ;  /* 0xfffffffc00f08947 */ /* 0x004fea000383ffff */
[----:B------:R-:W-:Y:S05]  /*7350*/  BRA `(.L_x_122) ;  /* 0xffffffac00f87947 */ /* 0x000fea000383ffff */
.L_x_37:
[----:B----4-:R-:W-:-:S07]  /*7360*/  MOV R0, UR5 ;  /* 0x0000000500007c02 */ /* 0x010fce0008000f00 */
.L_x_123:
[----:B-1----:R1:W2:Y:S02]  /*7370*/  SYNCS.PHASECHK.TRANS64.TRYWAIT P0, [R0+URZ], R3 ;  /* 0x00000003000075a7 */ /* 0x0022a400080011ff */
[----:B--2---:R-:W-:Y:S05]  /*7380*/  @!P0 NANOSLEEP.SYNCS 0x989680 ;  /* 0x009896800000895d */ /* 0x004fea0003900000 */
[----:B------:R-:W2:Y:S02]  /*7390*/  @!P0 SYNCS.PHASECHK.TRANS64 P0, [R0+URZ], R3 ;  /* 0x00000003000085a7 */ /* 0x000ea400080010ff */
[----:B--2---:R-:W-:Y:S05]  /*73a0*/  @!P0 BRA `(.L_x_123) ;  /* 0xfffffffc00f08947 */ /* 0x004fea000383ffff */
[----:B------:R-:W-:Y:S05]  /*73b0*/  BRA `(.L_x_124) ;  /* 0xffffffb000047947 */ /* 0x000fea000383ffff */
.L_x_38:
[----:B----4-:R-:W-:-:S07]  /*73c0*/  MOV R0, UR5 ;  /* 0x0000000500007c02 */ /* 0x010fce0008000f00 */
.L_x_125:
[----:B-1----:R1:W2:Y:S02]  /*73d0*/  SYNCS.PHASECHK.TRANS64.TRYWAIT P0, [R0+URZ], R3 ;  /* 0x00000003000075a7 */ /* 0x0022a400080011ff */
[----:B--2---:R-:W-:Y:S05]  /*73e0*/  @!P0 NANOSLEEP.SYNCS 0x989680 ;  /* 0x009896800000895d */ /* 0x004fea0003900000 */
[----:B------:R-:W2:Y:S02]  /*73f0*/  @!P0 SYNCS.PHASECHK.TRANS64 P0, [R0+URZ], R3 ;  /* 0x00000003000085a7 */ /* 0x000ea400080010ff */
[----:B--2---:R-:W-:Y:S05]  /*7400*/  @!P0 BRA `(.L_x_125) ;  /* 0xfffffffc00f08947 */ /* 0x004fea000383ffff */
[----:B------:R-:W-:Y:S05]  /*7410*/  BRA `(.L_x_126) ;  /* 0xffffffb000107947 */ /* 0x000fea000383ffff */
.L_x_39:
[----:B----4-:R-:W-:-:S07]  /*7420*/  MOV R0, UR5 ;  /* 0x0000000500007c02 */ /* 0x010fce0008000f00 */
.L_x_127:
[----:B-1----:R1:W2:Y:S02]  /*7430*/  SYNCS.PHASECHK.TRANS64.TRYWAIT P0, [R0+URZ], R3 ;  /* 0x00000003000075a7 */ /* 0x0022a400080011ff */
[----:B--2---:R-:W-:Y:S05]  /*7440*/  @!P0 NANOSLEEP.SYNCS 0x989680 ;  /* 0x009896800000895d */ /* 0x004fea0003900000 */
[----:B------:R-:W2:Y:S02]  /*7450*/  @!P0 SYNCS.PHASECHK.TRANS64 P0, [R0+URZ], R3 ;  /* 0x00000003000085a7 */ /* 0x000ea400080010ff */
[----:B--2---:R-:W-:Y:S05]  /*7460*/  @!P0 BRA `(.L_x_127) ;  /* 0xfffffffc00f08947 */ /* 0x004fea000383ffff */
[----:B------:R-:W-:Y:S05]  /*7470*/  BRA `(.L_x_128) ;  /* 0xffffffb0001c7947 */ /* 0x000fea000383ffff */
.L_x_40:
[----:B----4-:R-:W-:-:S07]  /*7480*/  MOV R0, UR5 ;  /* 0x0000000500007c02 */ /* 0x010fce0008000f00 */
.L_x_129:
[----:B-1----:R1:W2:Y:S02]  /*7490*/  SYNCS.PHASECHK.TRANS64.TRYWAIT P0, [R0+URZ], R3 ;  /* 0x00000003000075a7 */ /* 0x0022a400080011ff */
[----:B--2---:R-:W-:Y:S05]  /*74a0*/  @!P0 NANOSLEEP.SYNCS 0x989680 ;  /* 0x009896800000895d */ /* 0x004fea0003900000 */
[----:B------:R-:W2:Y:S02]  /*74b0*/  @!P0 SYNCS.PHASECHK.TRANS64 P0, [R0+URZ], R3 ;  /* 0x00000003000085a7 */ /* 0x000ea400080010ff */
[----:B--2---:R-:W-:Y:S05]  /*74c0*/  @!P0 BRA `(.L_x_129) ;  /* 0xfffffffc00f08947 */ /* 0x004fea000383ffff */
[----:B------:R-:W-:Y:S05]  /*74d0*/  BRA `(.L_x_130) ;  /* 0xffffffb000287947 */ /* 0x000fea000383ffff */
.L_x_43:
[----:B-1----:R1:W2:Y:S02]  /*74e0*/  SYNCS.PHASECHK.TRANS64.TRYWAIT P0, [R0+URZ+0x100], R5 ;  /* 0x00010005000075a7 */ /* 0x0022a400080011ff */
[----:B--2---:R-:W-:Y:S05]  /*74f0*/  @!P0 NANOSLEEP.SYNCS 0x989680 ;  /* 0x009896800000895d */ /* 0x004fea0003900000 */
[----:B------:R-:W2:Y:S02]  /*7500*/  @!P0 SYNCS.PHASECHK.TRANS64 P0, [R0+URZ+0x100], R5 ;  /* 0x00010005000085a7 */ /* 0x000ea400080010ff */
[----:B--2---:R-:W-:Y:S05]  /*7510*/  @!P0 BRA `(.L_x_43) ;  /* 0xfffffffc00f08947 */ /* 0x004fea000383ffff */
[----:B------:R-:W-:Y:S05]  /*7520*/  BRA `(.L_x_131) ;  /* 0xffffffb000847947 */ /* 0x000fea000383ffff */
.L_x_44:
[----:B------:R-:W-:-:S07]  /*7530*/  MOV R0, UR5 ;  /* 0x0000000500007c02 */ /* 0x000fce0008000f00 */
.L_x_132:
[----:B-1----:R1:W2:Y:S02]  /*7540*/  SYNCS.PHASECHK.TRANS64.TRYWAIT P0, [R0+URZ+0xb0], R5 ;  /* 0x0000b005000075a7 */ /* 0x0022a400080011ff */
[----:B--2---:R-:W-:Y:S05]  /*7550*/  @!P0 NANOSLEEP.SYNCS 0x989680 ;  /* 0x009896800000895d */ /* 0x004fea0003900000 */
[----:B------:R-:W2:Y:S02]  /*7560*/  @!P0 SYNCS.PHASECHK.TRANS64 P0, [R0+URZ+0xb0], R5 ;  /* 0x0000b005000085a7 */ /* 0x000ea400080010ff */
[----:B--2---:R-:W-:Y:S05]  /*7570*/  @!P0 BRA `(.L_x_132) ;  /* 0xfffffffc00f08947 */ /* 0x004fea000383ffff */
[----:B------:R-:W-:Y:S05]  /*7580*/  BRA `(.L_x_133) ;  /* 0xffffffb000947947 */ /* 0x000fea000383ffff */
.L_x_45:
[----:B-1----:R1:W2:Y:S02]  /*7590*/  SYNCS.PHASECHK.TRANS64.TRYWAIT P1, [R0+URZ+0xa0], R5 ;  /* 0x0000a005000075a7 */ /* 0x0022a400080211ff */
[----:B--2---:R-:W-:Y:S05]  /*75a0*/  @!P1 NANOSLEEP.SYNCS 0x989680 ;  /* 0x009896800000995d */ /* 0x004fea0003900000 */
[----:B------:R-:W2:Y:S02]  /*75b0*/  @!P1 SYNCS.PHASECHK.TRANS64 P1, [R0+URZ+0xa0], R5 ;  /* 0x0000a005000095a7 */ /* 0x000ea400080210ff */
[----:B--2---:R-:W-:Y:S05]  /*75c0*/  @!P1 BRA `(.L_x_45) ;  /* 0xfffffffc00f09947 */ /* 0x004fea000383ffff */
[----:B------:R-:W-:Y:S05]  /*75d0*/  BRA `(.L_x_134) ;  /* 0xffffffb000c47947 */ /* 0x000fea000383ffff */
.L_x_48:
[----:B------:R-:W-:-:S07]  /*75e0*/  MOV R0, UR5 ;  /* 0x0000000500007c02 */ /* 0x000fce0008000f00 */
.L_x_135:
[----:B-1----:R1:W2:Y:S02]  /*75f0*/  SYNCS.PHASECHK.TRANS64.TRYWAIT P0, [R0+URZ+0xb0], R3 ;  /* 0x0000b003000075a7 */ /* 0x0022a400080011ff */
[----:B--2---:R-:W-:Y:S05]  /*7600*/  @!P0 NANOSLEEP.SYNCS 0x989680 ;  /* 0x009896800000895d */ /* 0x004fea0003900000 */
[----:B------:R-:W2:Y:S02]  /*7610*/  @!P0 SYNCS.PHASECHK.TRANS64 P0, [R0+URZ+0xb0], R3 ;  /* 0x0000b003000085a7 */ /* 0x000ea400080010ff */
[----:B--2---:R-:W-:Y:S05]  /*7620*/  @!P0 BRA `(.L_x_135) ;  /* 0xfffffffc00f08947 */ /* 0x004fea000383ffff */
[----:B------:R-:W-:Y:S05]  /*7630*/  BRA `(.L_x_47) ;  /* 0xffffffb400187947 */ /* 0x000fea000383ffff */
.L_x_55:
[----:B-1----:R1:W2:Y:S02]  /*7640*/  SYNCS.PHASECHK.TRANS64.TRYWAIT P1, [R0+URZ+0xa0], R5 ;  /* 0x0000a005000075a7 */ /* 0x0022a400080211ff */
[----:B--2---:R-:W-:Y:S05]  /*7650*/  @!P1 NANOSLEEP.SYNCS 0x989680 ;  /* 0x009896800000995d */ /* 0x004fea0003900000 */
[----:B------:R-:W2:Y:S02]  /*7660*/  @!P1 SYNCS.PHASECHK.TRANS64 P1, [R0+URZ+0xa0], R5 ;  /* 0x0000a005000095a7 */ /* 0x000ea400080210ff */
[----:B--2---:R-:W-:Y:S05]  /*7670*/  @!P1 BRA `(.L_x_55) ;  /* 0xfffffffc00f09947 */ /* 0x004fea000383ffff */
[----:B------:R-:W-:Y:S05]  /*7680*/  BRA `(.L_x_136) ;  /* 0xffffffb800887947 */ /* 0x000fea000383ffff */
.L_x_56:
[----:B------:R-:W-:-:S07]  /*7690*/  MOV R3, UR7 ;  /* 0x0000000700037c02 */ /* 0x000fce0008000f00 */
.L_x_137:
[----:B-1----:R1:W2:Y:S02]  /*76a0*/  SYNCS.PHASECHK.TRANS64.TRYWAIT P0, [R3+URZ+0xe0], R0 ;  /* 0x0000e000030075a7 */ /* 0x0022a400080011ff */
[----:B--2---:R-:W-:Y:S05]  /*76b0*/  @!P0 NANOSLEEP.SYNCS 0x989680 ;  /* 0x009896800000895d */ /* 0x004fea0003900000 */
[----:B------:R-:W2:Y:S02]  /*76c0*/  @!P0 SYNCS.PHASECHK.TRANS64 P0, [R3+URZ+0xe0], R0 ;  /* 0x0000e000030085a7 */ /* 0x000ea400080010ff */
[----:B--2---:R-:W-:Y:S05]  /*76d0*/  @!P0 BRA `(.L_x_137) ;  /* 0xfffffffc00f08947 */ /* 0x004fea000383ffff */
[----:B------:R-:W-:Y:S05]  /*76e0*/  BRA `(.L_x_138) ;  /* 0xffffffb800d87947 */ /* 0x000fea000383ffff */
.L_x_59:
[----:B------:R-:W-:Y:S07]  /*76f0*/  MOV R0, UR6 ;  /* 0x0000000600007c02 */ /* 0x000fee0008000f00 */
.L_x_139:
[----:B-1----:R1:W2:Y:S02]  /*7700*/  SYNCS.PHASECHK.TRANS64.TRYWAIT P0, [R0+URZ], R3 ;  /* 0x00000003000075a7 */ /* 0x0022a400080011ff */
[----:B--2---:R-:W-:Y:S05]  /*7710*/  @!P0 NANOSLEEP.SYNCS 0x989680 ;  /* 0x009896800000895d */ /* 0x004fea0003900000 */
[----:B------:R-:W2:Y:S02]  /*7720*/  @!P0 SYNCS.PHASECHK.TRANS64 P0, [R0+URZ], R3 ;  /* 0x00000003000085a7 */ /* 0x000ea400080010ff */
[----:B--2---:R-:W-:Y:S05]  /*7730*/  @!P0 BRA `(.L_x_139) ;  /* 0xfffffffc00f08947 */ /* 0x004fea000383ffff */
[----:B------:R-:W-:Y:S05]  /*7740*/  BRA `(.L_x_58) ;  /* 0xffffffb800f47947 */ /* 0x000fea000383ffff */
.L_x_62:
[----:B------:R-:W-:-:S07]  /*7750*/  MOV R0, UR6 ;  /* 0x0000000600007c02 */ /* 0x000fce0008000f00 */
.L_x_140:
[----:B--2---:R2:W4:Y:S02]  /*7760*/  SYNCS.PHASECHK.TRANS64.TRYWAIT P0, [R0+URZ], R3 ;  /* 0x00000003000075a7 */ /* 0x00452400080011ff */
[----:B----4-:R-:W-:Y:S05]  /*7770*/  @!P0 NANOSLEEP.SYNCS 0x989680 ;  /* 0x009896800000895d */ /* 0x010fea0003900000 */
[----:B------:R-:W4:Y:S02]  /*7780*/  @!P0 SYNCS.PHASECHK.TRANS64 P0, [R0+URZ], R3 ;  /* 0x00000003000085a7 */ /* 0x000f2400080010ff */
[----:B----4-:R-:W-:Y:S05]  /*7790*/  @!P0 BRA `(.L_x_140) ;  /* 0xfffffffc00f08947 */ /* 0x010fea000383ffff */
[----:B------:R-:W-:Y:S05]  /*77a0*/  BRA `(.L_x_141) ;  /* 0xffffffbc00d07947 */ /* 0x000fea000383ffff */
.L_x_63:
[----:B------:R-:W-:-:S07]  /*77b0*/  MOV R0, UR6 ;  /* 0x0000000600007c02 */ /* 0x000fce0008000f00 */
.L_x_142:
[----:B-1----:R1:W2:Y:S02]  /*77c0*/  SYNCS.PHASECHK.TRANS64.TRYWAIT P0, [R0+URZ], R3 ;  /* 0x00000003000075a7 */ /* 0x0022a400080011ff */
[----:B--2---:R-:W-:Y:S05]  /*77d0*/  @!P0 NANOSLEEP.SYNCS 0x989680 ;  /* 0x009896800000895d */ /* 0x004fea0003900000 */
[----:B------:R-:W2:Y:S02]  /*77e0*/  @!P0 SYNCS.PHASECHK.TRANS64 P0, [R0+URZ], R3 ;  /* 0x00000003000085a7 */ /* 0x000ea400080010ff */
[----:B--2---:R-:W-:Y:S05]  /*77f0*/  @!P0 BRA `(.L_x_142) ;  /* 0xfffffffc00f08947 */ /* 0x004fea000383ffff */
[----:B------:R-:W-:Y:S05]  /*7800*/  BRA `(.L_x_143) ;  /* 0xffffffbc00dc7947 */ /* 0x000fea000383ffff */
.L_x_64:
[----:B------:R-:W-:-:S07]  /*7810*/  MOV R0, UR6 ;  /* 0x0000000600007c02 */ /* 0x000fce0008000f00 */
.L_x_144:
[----:B-1----:R1:W2:Y:S02]  /*7820*/  SYNCS.PHASECHK.TRANS64.TRYWAIT P0, [R0+URZ], R3 ;  /* 0x00000003000075a7 */ /* 0x0022a400080011ff */
[----:B--2---:R-:W-:Y:S05]  /*7830*/  @!P0 NANOSLEEP.SYNCS 0x989680 ;  /* 0x009896800000895d */ /* 0x004fea0003900000 */
[----:B------:R-:W2:Y:S02]  /*7840*/  @!P0 SYNCS.PHASECHK.TRANS64 P0, [R0+URZ], R3 ;  /* 0x00000003000085a7 */ /* 0x000ea400080010ff */
[----:B--2---:R-:W-:Y:S05]  /*7850*/  @!P0 BRA `(.L_x_144) ;  /* 0xfffffffc00f08947 */ /* 0x004fea000383ffff */
[----:B------:R-:W-:Y:S05]  /*7860*/  BRA `(.L_x_145) ;  /* 0xffffffbc00e87947 */ /* 0x000fea000383ffff */
.L_x_65:
[----:B------:R-:W-:-:S07]  /*7870*/  MOV R0, UR7 ;  /* 0x0000000700007c02 */ /* 0x000fce0008000f00 */
.L_x_146:
[----:B-1----:R1:W2:Y:S02]  /*7880*/  SYNCS.PHASECHK.TRANS64.TRYWAIT P0, [R0+URZ], R3 ;  /* 0x00000003000075a7 */ /* 0x0022a400080011ff */
[----:B--2---:R-:W-:Y:S05]  /*7890*/  @!P0 NANOSLEEP.SYNCS 0x989680 ;  /* 0x009896800000895d */ /* 0x004fea0003900000 */
[----:B------:R-:W2:Y:S02]  /*78a0*/  @!P0 SYNCS.PHASECHK.TRANS64 P0, [R0+URZ], R3 ;  /* 0x00000003000085a7 */ /* 0x000ea400080010ff */
[----:B--2---:R-:W-:Y:S05]  /*78b0*/  @!P0 BRA `(.L_x_146) ;  /* 0xfffffffc00f08947 */ /* 0x004fea000383ffff */
[----:B------:R-:W-:Y:S05]  /*78c0*/  BRA `(.L_x_147) ;  /* 0xffffffbc00f47947 */ /* 0x000fea000383ffff */
.L_x_70:
[----:B--2---:R2:W3:Y:S02]  /*78d0*/  SYNCS.PHASECHK.TRANS64.TRYWAIT P0, [R0+URZ+0xa0], R3 ;  /* 0x0000a003000075a7 */ /* 0x0044e400080011ff */
[----:B---3--:R-:W-:Y:S05]  /*78e0*/  @!P0 NANOSLEEP.SYNCS 0x989680 ;  /* 0x009896800000895d */ /* 0x008fea0003900000 */
[----:B------:R-:W3:Y:S02]  /*78f0*/  @!P0 SYNCS.PHASECHK.TRANS64 P0, [R0+URZ+0xa0], R3 ;  /* 0x0000a003000085a7 */ /* 0x000ee400080010ff */
[----:B---3--:R-:W-:Y:S05]  /*7900*/  @!P0 BRA `(.L_x_70) ;  /* 0xfffffffc00f08947 */ /* 0x008fea000383ffff */
[----:B------:R-:W-:Y:S05]  /*7910*/  BRA `(.L_x_148) ;  /* 0xffffffc000f07947 */ /* 0x000fea000383ffff */
.L_x_73:
[----:B------:R-:W-:Y:S07]  /*7920*/  MOV R0, UR7 ;  /* 0x0000000700007c02 */ /* 0x000fee0008000f00 */
.L_x_149:
[----:B--2---:R2:W3:Y:S02]  /*7930*/  SYNCS.PHASECHK.TRANS64.TRYWAIT P0, [R0+URZ+0x98], R3 ;  /* 0x00009803000075a7 */ /* 0x0044e400080011ff */
[----:B---3--:R-:W-:Y:S05]  /*7940*/  @!P0 NANOSLEEP.SYNCS 0x989680 ;  /* 0x009896800000895d */ /* 0x008fea0003900000 */
[----:B------:R-:W3:Y:S02]  /*7950*/  @!P0 SYNCS.PHASECHK.TRANS64 P0, [R0+URZ+0x98], R3 ;  /* 0x00009803000085a7 */ /* 0x000ee400080010ff */
[----:B---3--:R-:W-:Y:S05]  /*7960*/  @!P0 BRA `(.L_x_149) ;  /* 0xfffffffc00f08947 */ /* 0x008fea000383ffff */
[----:B------:R-:W-:Y:S05]  /*7970*/  BRA `(.L_x_72) ;  /* 0xffffffc400d07947 */ /* 0x000fea000383ffff */
.L_x_76:
[----:B------:R-:W-:Y:S07]  /*7980*/  MOV R0, UR15 ;  /* 0x0000000f00007c02 */ /* 0x000fee0008000f00 */
.L_x_150:
[----:B-1----:R1:W2:Y:S02]  /*7990*/  SYNCS.PHASECHK.TRANS64.TRYWAIT P0, [R0+URZ+0x78], R3 ;  /* 0x00007803000075a7 */ /* 0x0022a400080011ff */
[----:B--2---:R-:W-:Y:S05]  /*79a0*/  @!P0 NANOSLEEP.SYNCS 0x989680 ;  /* 0x009896800000895d */ /* 0x004fea0003900000 */
[----:B------:R-:W2:Y:S02]  /*79b0*/  @!P0 SYNCS.PHASECHK.TRANS64 P0, [R0+URZ+0x78], R3 ;  /* 0x00007803000085a7 */ /* 0x000ea400080010ff */
[----:B--2---:R-:W-:Y:S05]  /*79c0*/  @!P0 BRA `(.L_x_150) ;  /* 0xfffffffc00f08947 */ /* 0x004fea000383ffff */
[----:B------:R-:W-:Y:S05]  /*79d0*/  BRA `(.L_x_151) ;  /* 0xffffffc800487947 */ /* 0x000fea000383ffff */
.L_x_77:
[----:B------:R-:W-:Y:S07]  /*79e0*/  MOV R3, UR13 ;  /* 0x0000000d00037c02 */ /* 0x000fee0008000f00 */
.L_x_152:
[----:B-1----:R1:W2:Y:S02]  /*79f0*/  SYNCS.PHASECHK.TRANS64.TRYWAIT P0, [R3+URZ+0x78], R12 ;  /* 0x0000780c030075a7 */ /* 0x0022a400080011ff */
[----:B--2---:R-:W-:Y:S05]  /*7a00*/  @!P0 NANOSLEEP.SYNCS 0x989680 ;  /* 0x009896800000895d */ /* 0x004fea0003900000 */
[----:B------:R-:W2:Y:S02]  /*7a10*/  @!P0 SYNCS.PHASECHK.TRANS64 P0, [R3+URZ+0x78], R12 ;  /* 0x0000780c030085a7 */ /* 0x000ea400080010ff */
[----:B--2---:R-:W-:Y:S05]  /*7a20*/  @!P0 BRA `(.L_x_152) ;  /* 0xfffffffc00f08947 */ /* 0x004fea000383ffff */
[----:B------:R-:W-:Y:S05]  /*7a30*/  BRA `(.L_x_153) ;  /* 0xffffffc800e87947 */ /* 0x000fea000383ffff */
.L_x_79:
[----:B------:R-:W-:-:S07]  /*7a40*/  MOV R0, UR4 ;  /* 0x0000000400007c02 */ /* 0x000fce0008000f00 */
.L_x_154:
[----:B-1----:R1:W3:Y:S02]  /*7a50*/  SYNCS.PHASECHK.TRANS64.TRYWAIT P0, [R0+URZ], R3 ;  /* 0x00000003000075a7 */ /* 0x0022e400080011ff */
[----:B---3--:R-:W-:Y:S05]  /*7a60*/  @!P0 NANOSLEEP.SYNCS 0x989680 ;  /* 0x009896800000895d */ /* 0x008fea0003900000 */
[----:B------:R-:W3:Y:S02]  /*7a70*/  @!P0 SYNCS.PHASECHK.TRANS64 P0, [R0+URZ], R3 ;  /* 0x00000003000085a7 */ /* 0x000ee400080010ff */
[----:B---3--:R-:W-:Y:S05]  /*7a80*/  @!P0 BRA `(.L_x_154) ;  /* 0xfffffffc00f08947 */ /* 0x008fea000383ffff */
[----:B------:R-:W-:Y:S05]  /*7a90*/  BRA `(.L_x_155) ;  /* 0xffffffcc00747947 */ /* 0x000fea000383ffff */
.L_x_80:
[----:B------:R-:W-:-:S07]  /*7aa0*/  MOV R0, UR4 ;  /* 0x0000000400007c02 */ /* 0x000fce0008000f00 */
.L_x_156:
[----:B-1----:R1:W3:Y:S02]  /*7ab0*/  SYNCS.PHASECHK.TRANS64.TRYWAIT P0, [R0+URZ], R3 ;  /* 0x00000003000075a7 */ /* 0x0022e400080011ff */
[----:B---3--:R-:W-:Y:S05]  /*7ac0*/  @!P0 NANOSLEEP.SYNCS 0x989680 ;  /* 0x009896800000895d */ /* 0x008fea0003900000 */
[----:B------:R-:W3:Y:S02]  /*7ad0*/  @!P0 SYNCS.PHASECHK.TRANS64 P0, [R0+URZ], R3 ;  /* 0x00000003000085a7 */ /* 0x000ee400080010ff */
[----:B---3--:R-:W-:Y:S05]  /*7ae0*/  @!P0 BRA `(.L_x_156) ;  /* 0xfffffffc00f08947 */ /* 0x008fea000383ffff */
[----:B------:R-:W-:Y:S05]  /*7af0*/  BRA `(.L_x_157) ;  /* 0xffffffcc00807947 */ /* 0x000fea000383ffff */
.L_x_82:
[----:B--2---:R2:W4:Y:S02]  /*7b00*/  SYNCS.PHASECHK.TRANS64.TRYWAIT P0, [R0+URZ+0xa0], R3 ;  /* 0x0000a003000075a7 */ /* 0x00452400080011ff */
[----:B----4-:R-:W-:Y:S05]  /*7b10*/  @!P0 NANOSLEEP.SYNCS 0x989680 ;  /* 0x009896800000895d */ /* 0x010fea0003900000 */
[----:B------:R-:W4:Y:S02]  /*7b20*/  @!P0 SYNCS.PHASECHK.TRANS64 P0, [R0+URZ+0xa0], R3 ;  /* 0x0000a003000085a7 */ /* 0x000f2400080010ff */
[----:B----4-:R-:W-:Y:S05]  /*7b30*/  @!P0 BRA `(.L_x_82) ;  /* 0xfffffffc00f08947 */ /* 0x010fea000383ffff */
[----:B------:R-:W-:Y:S05]  /*7b40*/  BRA `(.L_x_158) ;  /* 0xffffffd000747947 */ /* 0x000fea000383ffff */
.L_x_92:
[----:B-1----:R1:W3:Y:S02]  /*7b50*/  SYNCS.PHASECHK.TRANS64.TRYWAIT P1, [R0+URZ+0x60], R5 ;  /* 0x00006005000075a7 */ /* 0x0022e400080211ff */
[----:B---3--:R-:W-:Y:S05]  /*7b60*/  @!P1 NANOSLEEP.SYNCS 0x989680 ;  /* 0x009896800000995d */ /* 0x008fea0003900000 */
[----:B------:R-:W3:Y:S02]  /*7b70*/  @!P1 SYNCS.PHASECHK.TRANS64 P1, [R0+URZ+0x60], R5 ;  /* 0x00006005000095a7 */ /* 0x000ee400080210ff */
[----:B---3--:R-:W-:Y:S05]  /*7b80*/  @!P1 BRA `(.L_x_92) ;  /* 0xfffffffc00f09947 */ /* 0x008fea000383ffff */
[----:B------:R-:W-:Y:S05]  /*7b90*/  BRA `(.L_x_91) ;  /* 0xffffffdc00847947 */ /* 0x000fea000383ffff */
.L_x_94:
[----:B---3--:R3:W4:Y:S02]  /*7ba0*/  SYNCS.PHASECHK.TRANS64.TRYWAIT P0, [R84+URZ+0xc0], R7 ;  /* 0x0000c007540075a7 */ /* 0x00872400080011ff */
[----:B----4-:R-:W-:Y:S05]  /*7bb0*/  @!P0 NANOSLEEP.SYNCS 0x989680 ;  /* 0x009896800000895d */ /* 0x010fea0003900000 */
[----:B------:R-:W4:Y:S02]  /*7bc0*/  @!P0 SYNCS.PHASECHK.TRANS64 P0, [R84+URZ+0xc0], R7 ;  /* 0x0000c007540085a7 */ /* 0x000f2400080010ff */
[----:B----4-:R-:W-:Y:S05]  /*7bd0*/  @!P0 BRA `(.L_x_94) ;  /* 0xfffffffc00f08947 */ /* 0x010fea000383ffff */
[----:B------:R-:W-:Y:S05]  /*7be0*/  BRA `(.L_x_93) ;  /* 0xffffffdc00fc7947 */ /* 0x000fea000383ffff */
.L_x_105:
[----:B-1----:R1:W2:Y:S02]  /*7bf0*/  SYNCS.PHASECHK.TRANS64.TRYWAIT P0, [R2+URZ+0x60], R5 ;  /* 0x00006005020075a7 */ /* 0x0022a400080011ff */
[----:B--2---:R-:W-:Y:S05]  /*7c00*/  @!P0 NANOSLEEP.SYNCS 0x989680 ;  /* 0x009896800000895d */ /* 0x004fea0003900000 */
[----:B------:R-:W2:Y:S02]  /*7c10*/  @!P0 SYNCS.PHASECHK.TRANS64 P0, [R2+URZ+0x60], R5 ;  /* 0x00006005020085a7 */ /* 0x000ea400080010ff */
[----:B--2---:R-:W-:Y:S05]  /*7c20*/  @!P0 BRA `(.L_x_105) ;  /* 0xfffffffc00f08947 */ /* 0x004fea000383ffff */
[----:B------:R-:W-:Y:S05]  /*7c30*/  BRA `(.L_x_104) ;  /* 0xffffffe800447947 */ /* 0x000fea000383ffff */
        .weak           $__internal_0_$__cuda_sm10x_tcgen05_guardrail_trap_col_being_dealloced_not_returned_by_alloc
        .type           $__internal_0_$__cuda_sm10x_tcgen05_guardrail_trap_col_being_dealloced_not_returned_by_alloc,@function
        .size           $__internal_0_$__cuda_sm10x_tcgen05_guardrail_trap_col_being_dealloced_not_returned_by_alloc,($__internal_1_$__cuda_sm10x_tcgen05_guardrail_trap_phase_invalid_during_alloc - $__internal_0_$__cuda_sm10x_tcgen05_guardrail_trap_col_being_dealloced_not_returned_by_alloc)
$__internal_0_$__cuda_sm10x_tcgen05_guardrail_trap_col_being_dealloced_not_returned_by_alloc:
[----:B------:R-:W-:Y:S05]  /*7c40*/  BPT.TRAP 0x1 ;  /* 0x000000040000795c */ /* 0x000fea0000300000 */
[----:B------:R-:W-:-:S04]  /*7c50*/  HFMA2 R3, -RZ, RZ, 0, 0 ;  /* 0x00000000ff037431 */ /* 0x000fc800000001ff */
[----:B------:R-:W-:Y:S05]  /*7c60*/  RET.REL.NODEC R2 `(_ZN7cutlass13device_kernelINS_4gemm6kernel13GemmUniversalIN4cute5tupleIJiiiiEEENS1_10collective13CollectiveMmaINS1_35MainloopSm100TmaUmmaWarpSpecializedILi6ELi2ELi4ENS5_IJNS4_1CILi1EEESB_SB_EEEEENS5_IJNSA_ILi64EEESE_NSA_ILi32EEEEEENS_10tfloat32_tENS5_IJlSB_lEEESH_SI_NS4_8TiledMMAINS4_8MMA_AtomIJNS4_17SM100_MMA_TF32_SSISH_SH_fLi64ELi64ELNS4_4UMMA5MajorE0ELSN_0ELNSM_7ScaleInE0ELSO_0EEEEEENS4_6LayoutISC_NS5_IJNSA_ILi0EEESS_SS_EEEEENS5_IJNS4_10UnderscoreESV_SV_EEEEENS4_13SM90_TMA_LOADENS4_14ComposedLayoutINS4_7SwizzleILi3ELi4ELi3EEENS4_18smem_ptr_flag_bitsILi32EEENSR_INS5_IJNSA_ILi8EEESF_EEENS5_IJSF_SB_EEEEEEEvNS4_8identityESY_S18_vS19_EENS_8epilogue10collective18CollectiveEpilogueINS1B_23Sm100TmaWarpSpecializedILi3ELi2ELi16ELb1ELb0EEEJSG_NS5_IJNSR_ISE_SB_EENSR_ISF_SB_EEEEESH_SI_SH_SI_NS1B_6fusion15FusionCallbacksIS1F_NS1J_17LinearCombinationISH_fSH_fLNS_15FloatRoundStyleE2EEESG_S1I_JEEENS4_5SM1004TMEM4LOAD26SM100_TMEM_LOAD_16dp128b8xESY_S18_NS4_17SM75_U32x4_LDSM_NENS4_14SM90_TMA_STOREES18_NS4_17SM90_U32x4_STSM_NENS4_39AutoVectorizingCopyWithAssumedAlignmentILi128EEEEEEvvEEEEvNT_6ParamsE) ;  /* 0xffffff8002e47950 */ /* 0x000fea0003c3ffff */
        .weak           $__internal_1_$__cuda_sm10x_tcgen05_guardrail_trap_phase_invalid_during_alloc
        .type           $__internal_1_$__cuda_sm10x_tcgen05_guardrail_trap_phase_invalid_during_alloc,@function
        .size           $__internal_1_$__cuda_sm10x_tcgen05_guardrail_trap_phase_invalid_during_alloc,($__internal_2_$__cuda_sm10x_tcgen05_guardrail_trap_unallocated_columns_being_dealloced - $__internal_1_$__cuda_sm10x_tcgen05_guardrail_trap_phase_invalid_during_alloc)
$__internal_1_$__cuda_sm10x_tcgen05_guardrail_trap_phase_invalid_during_alloc:
[----:B------:R-:W-:Y:S05]  /*7c70*/  BPT.TRAP 0x1 ;  /* 0x000000040000795c */ /* 0x000fea0000300000 */
[----:B------:R-:W-:-:S04]  /*7c80*/  MOV R3, 0x0 ;  /* 0x0000000000037802 */ /* 0x000fc80000000f00 */
[----:B------:R-:W-:Y:S05]  /*7c90*/  RET.REL.NODEC R2 `(_ZN7cutlass13device_kernelINS_4gemm6kernel13GemmUniversalIN4cute5tupleIJiiiiEEENS1_10collective13CollectiveMmaINS1_35MainloopSm100TmaUmmaWarpSpecializedILi6ELi2ELi4ENS5_IJNS4_1CILi1EEESB_SB_EEEEENS5_IJNSA_ILi64EEESE_NSA_ILi32EEEEEENS_10tfloat32_tENS5_IJlSB_lEEESH_SI_NS4_8TiledMMAINS4_8MMA_AtomIJNS4_17SM100_MMA_TF32_SSISH_SH_fLi64ELi64ELNS4_4UMMA5MajorE0ELSN_0ELNSM_7ScaleInE0ELSO_0EEEEEENS4_6LayoutISC_NS5_IJNSA_ILi0EEESS_SS_EEEEENS5_IJNS4_10UnderscoreESV_SV_EEEEENS4_13SM90_TMA_LOADENS4_14ComposedLayoutINS4_7SwizzleILi3ELi4ELi3EEENS4_18smem_ptr_flag_bitsILi32EEENSR_INS5_IJNSA_ILi8EEESF_EEENS5_IJSF_SB_EEEEEEEvNS4_8identityESY_S18_vS19_EENS_8epilogue10collective18CollectiveEpilogueINS1B_23Sm100TmaWarpSpecializedILi3ELi2ELi16ELb1ELb0EEEJSG_NS5_IJNSR_ISE_SB_EENSR_ISF_SB_EEEEESH_SI_SH_SI_NS1B_6fusion15FusionCallbacksIS1F_NS1J_17LinearCombinationISH_fSH_fLNS_15FloatRoundStyleE2EEESG_S1I_JEEENS4_5SM1004TMEM4LOAD26SM100_TMEM_LOAD_16dp128b8xESY_S18_NS4_17SM75_U32x4_LDSM_NENS4_14SM90_TMA_STOREES18_NS4_17SM90_U32x4_STSM_NENS4_39AutoVectorizingCopyWithAssumedAlignmentILi128EEEEEEvvEEEEvNT_6ParamsE) ;  /* 0xffffff8002d87950 */ /* 0x000fea0003c3ffff */
        .weak           $__internal_2_$__cuda_sm10x_tcgen05_guardrail_trap_unallocated_columns_being_dealloced
        .type           $__internal_2_$__cuda_sm10x_tcgen05_guardrail_trap_unallocated_columns_being_dealloced,@function
        .size           $__internal_2_$__cuda_sm10x_tcgen05_guardrail_trap_unallocated_columns_being_dealloced,(.L_x_160 - $__internal_2_$__cuda_sm10x_tcgen05_guardrail_trap_unallocated_columns_being_dealloced)
$__internal_2_$__cuda_sm10x_tcgen05_guardrail_trap_unallocated_columns_being_dealloced:
[----:B------:R-:W-:Y:S05]  /*7ca0*/  BPT.TRAP 0x1 ;  /* 0x000000040000795c */ /* 0x000fea0000300000 */
[----:B------:R-:W-:-:S04]  /*7cb0*/  HFMA2 R3, -RZ, RZ, 0, 0 ;  /* 0x00000000ff037431 */ /* 0x000fc800000001ff */
[----:B------:R-:W-:Y:S05]  /*7cc0*/  RET.REL.NODEC R2 `(_ZN7cutlass13device_kernelINS_4gemm6kernel13GemmUniversalIN4cute5tupleIJiiiiEEENS1_10collective13CollectiveMmaINS1_35MainloopSm100TmaUmmaWarpSpecializedILi6ELi2ELi4ENS5_IJNS4_1CILi1EEESB_SB_EEEEENS5_IJNSA_ILi64EEESE_NSA_ILi32EEEEEENS_10tfloat32_tENS5_IJlSB_lEEESH_SI_NS4_8TiledMMAINS4_8MMA_AtomIJNS4_17SM100_MMA_TF32_SSISH_SH_fLi64ELi64ELNS4_4UMMA5MajorE0ELSN_0ELNSM_7ScaleInE0ELSO_0EEEEEENS4_6LayoutISC_NS5_IJNSA_ILi0EEESS_SS_EEEEENS5_IJNS4_10UnderscoreESV_SV_EEEEENS4_13SM90_TMA_LOADENS4_14ComposedLayoutINS4_7SwizzleILi3ELi4ELi3EEENS4_18smem_ptr_flag_bitsILi32EEENSR_INS5_IJNSA_ILi8EEESF_EEENS5_IJSF_SB_EEEEEEEvNS4_8identityESY_S18_vS19_EENS_8epilogue10collective18CollectiveEpilogueINS1B_23Sm100TmaWarpSpecializedILi3ELi2ELi16ELb1ELb0EEEJSG_NS5_IJNSR_ISE_SB_EENSR_ISF_SB_EEEEESH_SI_SH_SI_NS1B_6fusion15FusionCallbacksIS1F_NS1J_17LinearCombinationISH_fSH_fLNS_15FloatRoundStyleE2EEESG_S1I_JEEENS4_5SM1004TMEM4LOAD26SM100_TMEM_LOAD_16dp128b8xESY_S18_NS4_17SM75_U32x4_LDSM_NENS4_14SM90_TMA_STOREES18_NS4_17SM90_U32x4_STSM_NENS4_39AutoVectorizingCopyWithAssumedAlignmentILi128EEEEEEvvEEEEvNT_6ParamsE) ;  /* 0xffffff8002cc7950 */ /* 0x000fea0003c3ffff */
.L_x_159:
[----:B------:R-:W-:-:S00]  /*7cd0*/  BRA `(.L_x_159) ;  /* 0xfffffffc00fc7947 */ /* 0x000fc0000383ffff */
[----:B------:R-:W-:-:S00]  /*7ce0*/  NOP ;  /* 0x0000000000007918 */ /* 0x000fc00000000000 */
        /* <DEDUP_REMOVED lines=9> */
.L_x_160:


//--------------------- .nv.global.init           --------------------------
	.section	.nv.global.init,"aw",@progbits
.nv.global.init:
	.type		$str$27,@object
	.size		$str$27,($str$28 - $str$27)
$str$27:
        /*0000*/ 	.byte	0x28, 0x61, 0x64, 0x64, 0x72, 0x65, 0x73, 0x73, 0x20, 0x26, 0x20, 0x6d, 0x61, 0x73, 0x6b, 0x29
        /*0010*/ 	.byte	0x20, 0x3d, 0x3d, 0x20, 0x30, 0x00
	.type		$str$28,@object
	.size		$str$28,($str$26 - $str$28)
$str$28:
        /*0016*/ 	.byte	0x2f, 0x74, 0x6d, 0x70, 0x2f, 0x63, 0x75, 0x74, 0x6c, 0x61, 0x73, 0x73, 0x5f, 0x73, 0x77, 0x65
        /*0026*/ 	.byte	0x65, 0x70, 0x5f, 0x73, 0x72, 0x63, 0x2f, 0x69, 0x6e, 0x63, 0x6c, 0x75, 0x64, 0x65, 0x2f, 0x63
        /*0036*/ 	.byte	0x75, 0x74, 0x65, 0x2f, 0x70, 0x6f, 0x69, 0x6e, 0x74, 0x65, 0x72, 0x5f, 0x66, 0x6c, 0x61, 0x67
        /*0046*/ 	.byte	0x67, 0x65, 0x64, 0x2e, 0x68, 0x70, 0x70, 0x00
	.type		$str$26,@object
	.size		$str$26,($str$25 - $str$26)
$str$26:
        /*004e*/ 	.byte	0x2f, 0x74, 0x6d, 0x70, 0x2f, 0x63, 0x75, 0x74, 0x6c, 0x61, 0x73, 0x73, 0x5f, 0x73, 0x77, 0x65
        /*005e*/ 	.byte	0x65, 0x70, 0x5f, 0x73, 0x72, 0x63, 0x2f, 0x69, 0x6e, 0x63, 0x6c, 0x75, 0x64, 0x65, 0x2f, 0x63
        /*006e*/ 	.byte	0x75, 0x74, 0x65, 0x2f, 0x61, 0x74, 0x6f, 0x6d, 0x2f, 0x63, 0x6f, 0x70, 0x79, 0x5f, 0x74, 0x72
        /*007e*/ 	.byte	0x61, 0x69, 0x74, 0x73, 0x5f, 0x73, 0x6d, 0x31, 0x30, 0x30, 0x2e, 0x68, 0x70, 0x70, 0x00
	.type		$str$25,@object
	.size		$str$25,(__unnamed_1 - $str$25)
$str$25:
        /*008d*/ 	.byte	0x28, 0x28, 0x75, 0x69, 0x6e, 0x74, 0x33, 0x32, 0x5f, 0x74, 0x28, 0x74, 0x68, 0x72, 0x65, 0x61
        /*009d*/ 	.byte	0x64, 0x49, 0x64, 0x78, 0x2e, 0x78, 0x29, 0x20, 0x2f, 0x20, 0x33, 0x32, 0x29, 0x20, 0x25, 0x20
        /*00ad*/ 	.byte	0x34, 0x29, 0x20, 0x3d, 0x3d, 0x20, 0x28, 0x28, 0x28, 0x74, 0x6d, 0x65, 0x6d, 0x5f, 0x61, 0x64
        /*00bd*/ 	.byte	0x64, 0x72, 0x20, 0x3e, 0x3e, 0x20, 0x31, 0x36, 0x29, 0x20, 0x2f, 0x20, 0x33, 0x32, 0x29, 0x20
        /*00cd*/ 	.byte	0x25, 0x20, 0x34, 0x29, 0x00
	.type		__unnamed_1,@object
	.size		__unnamed_1,(__unnamed_2 - __unnamed_1)
__unnamed_1:
        /*00d2*/ 	.byte	0x61, 0x75, 0x74, 0x6f, 0x20, 0x63, 0x75, 0x74, 0x65, 0x3a, 0x3a, 0x61, 0x73, 0x5f, 0x70, 0x6f
        /* <DEDUP_REMOVED lines=24> */
        /*0262*/ 	.byte	0x30, 0x34, 0x38, 0x3e, 0x3e, 0x3e, 0x3e, 0x5d, 0x00
	.type		__unnamed_2,@object
	.size		__unnamed_2,(.L_2 - __unnamed_2)
__unnamed_2:
        /* <DEDUP_REMOVED lines=45> */
        /*053b*/ 	.byte	0x3e, 0x3e, 0x3e, 0x5d, 0x00
.L_2:


//--------------------- .nv.shared._ZN7cutlass13device_kernelINS_4gemm6kernel13GemmUniversalIN4cute5tupleIJiiiiEEENS1_10collective13CollectiveMmaINS1_35MainloopSm100TmaUmmaWarpSpecializedILi6ELi2ELi4ENS5_IJNS4_1CILi1EEESB_SB_EEEEENS5_IJNSA_ILi64EEESE_NSA_ILi32EEEEEENS_10tfloat32_tENS5_IJlSB_lEEESH_SI_NS4_8TiledMMAINS4_8MMA_AtomIJNS4_17SM100_MMA_TF32_SSISH_SH_fLi64ELi64ELNS4_4UMMA5MajorE0ELSN_0ELNSM_7ScaleInE0ELSO_0EEEEEENS4_6LayoutISC_NS5_IJNSA_ILi0EEESS_SS_EEEEENS5_IJNS4_10UnderscoreESV_SV_EEEEENS4_13SM90_TMA_LOADENS4_14ComposedLayoutINS4_7SwizzleILi3ELi4ELi3EEENS4_18smem_ptr_flag_bitsILi32EEENSR_INS5_IJNSA_ILi8EEESF_EEENS5_IJSF_SB_EEEEEEEvNS4_8identityESY_S18_vS19_EENS_8epilogue10collective18CollectiveEpilogueINS1B_23Sm100TmaWarpSpecializedILi3ELi2ELi16ELb1ELb0EEEJSG_NS5_IJNSR_ISE_SB_EENSR_ISF_SB_EEEEESH_SI_SH_SI_NS1B_6fusion15FusionCallbacksIS1F_NS1J_17LinearCombinationISH_fSH_fLNS_15FloatRoundStyleE2EEESG_S1I_JEEENS4_5SM1004TMEM4LOAD26SM100_TMEM_LOAD_16dp128b8xESY_S18_NS4_17SM75_U32x4_LDSM_NENS4_14SM90_TMA_STOREES18_NS4_17SM90_U32x4_STSM_NENS4_39AutoVectorizingCopyWithAssumedAlignmentILi128EEEEEEvvEEEEvNT_6ParamsE --------------------------
	.section	.nv.shared._ZN7cutlass13device_kernelINS_4gemm6kernel13GemmUniversalIN4cute5tupleIJiiiiEEENS1_10collective13CollectiveMmaINS1_35MainloopSm100TmaUmmaWarpSpecializedILi6ELi2ELi4ENS5_IJNS4_1CILi1EEESB_SB_EEEEENS5_IJNSA_ILi64EEESE_NSA_ILi32EEEEEENS_10tfloat32_tENS5_IJlSB_lEEESH_SI_NS4_8TiledMMAINS4_8MMA_AtomIJNS4_17SM100_MMA_TF32_SSISH_SH_fLi64ELi64ELNS4_4UMMA5MajorE0ELSN_0ELNSM_7ScaleInE0ELSO_0EEEEEENS4_6LayoutISC_NS5_IJNSA_ILi0EEESS_SS_EEEEENS5_IJNS4_10UnderscoreESV_SV_EEEEENS4_13SM90_TMA_LOADENS4_14ComposedLayoutINS4_7SwizzleILi3ELi4ELi3EEENS4_18smem_ptr_flag_bitsILi32EEENSR_INS5_IJNSA_ILi8EEESF_EEENS5_IJSF_SB_EEEEEEEvNS4_8identityESY_S18_vS19_EENS_8epilogue10collective18CollectiveEpilogueINS1B_23Sm100TmaWarpSpecializedILi3ELi2ELi16ELb1ELb0EEEJSG_NS5_IJNSR_ISE_SB_EENSR_ISF_SB_EEEEESH_SI_SH_SI_NS1B_6fusion15FusionCallbacksIS1F_NS1J_17LinearCombinationISH_fSH_fLNS_15FloatRoundStyleE2EEESG_S1I_JEEENS4_5SM1004TMEM4LOAD26SM100_TMEM_LOAD_16dp128b8xESY_S18_NS4_17SM75_U32x4_LDSM_NENS4_14SM90_TMA_STOREES18_NS4_17SM90_U32x4_STSM_NENS4_39AutoVectorizingCopyWithAssumedAlignmentILi128EEEEEEvvEEEEvNT_6ParamsE,"aw",@nobits
	.sectionflags	@""
	.align	16
	.zero		1024


//--------------------- .nv.shared.reserved.0     --------------------------
	.section	.nv.shared.reserved.0,"aw",@nobits
	.weak		__nv_reservedSMEM_offset_0_alias
	.size		__nv_reservedSMEM_offset_0_alias, 0, 64
	.other		__nv_reservedSMEM_offset_0_alias,@"STO_CUDA_RESERVED_SHARED STV_DEFAULT"
__nv_reservedSMEM_offset_0_alias:
	.zero		0
.nv.shared.reserved.0:
	.zero		64
	.weak		__nv_reservedSMEM_tcgen05_partition
	.type		__nv_reservedSMEM_tcgen05_partition,@object
	.size		__nv_reservedSMEM_tcgen05_partition,(.L_0 - __nv_reservedSMEM_tcgen05_partition)
__nv_reservedSMEM_tcgen05_partition:
	.zero		32
.L_0:


//--------------------- .nv.global                --------------------------
	.section	.nv.global,"aw",@nobits
.nv.global:
	.type		_ZN40_INTERNAL_97359b26_4_k_cu_eb520b3d_212474cute1_E,@object
	.size		_ZN40_INTERNAL_97359b26_4_k_cu_eb520b3d_212474cute1_E,(_ZN40_INTERNAL_97359b26_4_k_cu_eb520b3d_212474cuda3std3__45__cpo6cbeginE - _ZN40_INTERNAL_97359b26_4_k_cu_eb520b3d_212474cute1_E)
_ZN40_INTERNAL_97359b26_4_k_cu_eb520b3d_212474cute1_E:
	.zero		1
	.type		_ZN40_INTERNAL_97359b26_4_k_cu_eb520b3d_212474cuda3std3__45__cpo6cbeginE,@object
	.size		_ZN40_INTERNAL_97359b26_4_k_cu_eb520b3d_212474cuda3std3__45__cpo6cbeginE,(_ZN40_INTERNAL_97359b26_4_k_cu_eb520b3d_212474cuda3std3__48in_placeE - _ZN40_INTERNAL_97359b26_4_k_cu_eb520b3d_212474cuda3std3__45__cpo6cbeginE)
_ZN40_INTERNAL_97359b26_4_k_cu_eb520b3d_212474cuda3std3__45__cpo6cbeginE:
	.zero		1
	.type		_ZN40_INTERNAL_97359b26_4_k_cu_eb520b3d_212474cuda3std3__48in_placeE,@object
	.size		_ZN40_INTERNAL_97359b26_4_k_cu_eb520b3d_212474cuda3std3__48in_placeE,(_ZN40_INTERNAL_97359b26_4_k_cu_eb520b3d_212474cuda3std6ranges3__45__cpo9iter_moveE - _ZN40_INTERNAL_97359b26_4_k_cu_eb520b3d_212474cuda3std3__48in_placeE)
_ZN40_INTERNAL_97359b26_4_k_cu_eb520b3d_212474cuda3std3__48in_placeE:
	.zero		1
	.type		_ZN40_INTERNAL_97359b26_4_k_cu_eb520b3d_212474cuda3std6ranges3__45__cpo9iter_moveE,@object
	.size		_ZN40_INTERNAL_97359b26_4_k_cu_eb520b3d_212474cuda3std6ranges3__45__cpo9iter_moveE,(_ZN40_INTERNAL_97359b26_4_k_cu_eb520b3d_212474cuda3std3__45__cpo5beginE - _ZN40_INTERNAL_97359b26_4_k_cu_eb520b3d_212474cuda3std6ranges3__45__cpo9iter_moveE)
_ZN40_INTERNAL_97359b26_4_k_cu_eb520b3d_212474cuda3std6ranges3__45__cpo9iter_moveE:
	.zero		1
	.type		_ZN40_INTERNAL_97359b26_4_k_cu_eb520b3d_212474cuda3std3__45__cpo5beginE,@object
	.size		_ZN40_INTERNAL_97359b26_4_k_cu_eb520b3d_212474cuda3std3__45__cpo5beginE,(_ZN40_INTERNAL_97359b26_4_k_cu_eb520b3d_212474cuda3std3__442_GLOBAL__N__97359b26_4_k_cu_eb520b3d_212476ignoreE - _ZN40_INTERNAL_97359b26_4_k_cu_eb520b3d_212474cuda3std3__45__cpo5beginE)
_ZN40_INTERNAL_97359b26_4_k_cu_eb520b3d_212474cuda3std3__45__cpo5beginE:
	.zero		1
	.type		_ZN40_INTERNAL_97359b26_4_k_cu_eb520b3d_212474cuda3std3__442_GLOBAL__N__97359b26_4_k_cu_eb520b3d_212476ignoreE,@object
	.size		_ZN40_INTERNAL_97359b26_4_k_cu_eb520b3d_212474cuda3std3__442_GLOBAL__N__97359b26_4_k_cu_eb520b3d_212476ignoreE,(_ZN40_INTERNAL_97359b26_4_k_cu_eb520b3d_212474cute7productE - _ZN40_INTERNAL_97359b26_4_k_cu_eb520b3d_212474cuda3std3__442_GLOBAL__N__97359b26_4_k_cu_eb520b3d_212476ignoreE)
_ZN40_INTERNAL_97359b26_4_k_cu_eb520b3d_212474cuda3std3__442_GLOBAL__N__97359b26_4_k_cu_eb520b3d_212476ignoreE:
	.zero		1
	.type		_ZN40_INTERNAL_97359b26_4_k_cu_eb520b3d_212474cute7productE,@object
	.size		_ZN40_INTERNAL_97359b26_4_k_cu_eb520b3d_212474cute7productE,(_ZN40_INTERNAL_97359b26_4_k_cu_eb520b3d_212474cuda3std3__45__cpo3endE - _ZN40_INTERNAL_97359b26_4_k_cu_eb520b3d_212474cute7productE)
_ZN40_INTERNAL_97359b26_4_k_cu_eb520b3d_212474cute7productE:
	.zero		1
	.type		_ZN40_INTERNAL_97359b26_4_k_cu_eb520b3d_212474cuda3std3__45__cpo3endE,@object
	.size		_ZN40_INTERNAL_97359b26_4_k_cu_eb520b3d_212474cuda3std3__45__cpo3endE,(_ZN40_INTERNAL_97359b26_4_k_cu_eb520b3d_212474cuda3std3__419piecewise_constructE - _ZN40_INTERNAL_97359b26_4_k_cu_eb520b3d_212474cuda3std3__45__cpo3endE)
_ZN40_INTERNAL_97359b26_4_k_cu_eb520b3d_212474cuda3std3__45__cpo3endE:
	.zero		1
	.type		_ZN40_INTERNAL_97359b26_4_k_cu_eb520b3d_212474cuda3std3__419piecewise_constructE,@object
	.size		_ZN40_INTERNAL_97359b26_4_k_cu_eb520b3d_212474cuda3std3__419piecewise_constructE,(_ZN40_INTERNAL_97359b26_4_k_cu_eb520b3d_212474cuda3std3__45__cpo4cendE - _ZN40_INTERNAL_97359b26_4_k_cu_eb520b3d_212474cuda3std3__419piecewise_constructE)
_ZN40_INTERNAL_97359b26_4_k_cu_eb520b3d_212474cuda3std3__419piecewise_constructE:
	.zero		1
	.type		_ZN40_INTERNAL_97359b26_4_k_cu_eb520b3d_212474cuda3std3__45__cpo4cendE,@object
	.size		_ZN40_INTERNAL_97359b26_4_k_cu_eb520b3d_212474cuda3std3__45__cpo4cendE,(_ZN40_INTERNAL_97359b26_4_k_cu_eb520b3d_212474cuda3std6ranges3__45__cpo4swapE - _ZN40_INTERNAL_97359b26_4_k_cu_eb520b3d_212474cuda3std3__45__cpo4cendE)
_ZN40_INTERNAL_97359b26_4_k_cu_eb520b3d_212474cuda3std3__45__cpo4cendE:
	.zero		1
	.type		_ZN40_INTERNAL_97359b26_4_k_cu_eb520b3d_212474cuda3std6ranges3__45__cpo4swapE,@object
	.size		_ZN40_INTERNAL_97359b26_4_k_cu_eb520b3d_212474cuda3std6ranges3__45__cpo4swapE,(.L_10 - _ZN40_INTERNAL_97359b26_4_k_cu_eb520b3d_212474cuda3std6ranges3__45__cpo4swapE)
_ZN40_INTERNAL_97359b26_4_k_cu_eb520b3d_212474cuda3std6ranges3__45__cpo4swapE:
	.zero		1
.L_10:


//--------------------- .nv.constant0._ZN7cutlass13device_kernelINS_4gemm6kernel13GemmUniversalIN4cute5tupleIJiiiiEEENS1_10collective13CollectiveMmaINS1_35MainloopSm100TmaUmmaWarpSpecializedILi6ELi2ELi4ENS5_IJNS4_1CILi1EEESB_SB_EEEEENS5_IJNSA_ILi64EEESE_NSA_ILi32EEEEEENS_10tfloat32_tENS5_IJlSB_lEEESH_SI_NS4_8TiledMMAINS4_8MMA_AtomIJNS4_17SM100_MMA_TF32_SSISH_SH_fLi64ELi64ELNS4_4UMMA5MajorE0ELSN_0ELNSM_7ScaleInE0ELSO_0EEEEEENS4_6LayoutISC_NS5_IJNSA_ILi0EEESS_SS_EEEEENS5_IJNS4_10UnderscoreESV_SV_EEEEENS4_13SM90_TMA_LOADENS4_14ComposedLayoutINS4_7SwizzleILi3ELi4ELi3EEENS4_18smem_ptr_flag_bitsILi32EEENSR_INS5_IJNSA_ILi8EEESF_EEENS5_IJSF_SB_EEEEEEEvNS4_8identityESY_S18_vS19_EENS_8epilogue10collective18CollectiveEpilogueINS1B_23Sm100TmaWarpSpecializedILi3ELi2ELi16ELb1ELb0EEEJSG_NS5_IJNSR_ISE_SB_EENSR_ISF_SB_EEEEESH_SI_SH_SI_NS1B_6fusion15FusionCallbacksIS1F_NS1J_17LinearCombinationISH_fSH_fLNS_15FloatRoundStyleE2EEESG_S1I_JEEENS4_5SM1004TMEM4LOAD26SM100_TMEM_LOAD_16dp128b8xESY_S18_NS4_17SM75_U32x4_LDSM_NENS4_14SM90_TMA_STOREES18_NS4_17SM90_U32x4_STSM_NENS4_39AutoVectorizingCopyWithAssumedAlignmentILi128EEEEEEvvEEEEvNT_6ParamsE --------------------------
	.section	.nv.constant0._ZN7cutlass13device_kernelINS_4gemm6kernel13GemmUniversalIN4cute5tupleIJiiiiEEENS1_10collective13CollectiveMmaINS1_35MainloopSm100TmaUmmaWarpSpecializedILi6ELi2ELi4ENS5_IJNS4_1CILi1EEESB_SB_EEEEENS5_IJNSA_ILi64EEESE_NSA_ILi32EEEEEENS_10tfloat32_tENS5_IJlSB_lEEESH_SI_NS4_8TiledMMAINS4_8MMA_AtomIJNS4_17SM100_MMA_TF32_SSISH_SH_fLi64ELi64ELNS4_4UMMA5MajorE0ELSN_0ELNSM_7ScaleInE0ELSO_0EEEEEENS4_6LayoutISC_NS5_IJNSA_ILi0EEESS_SS_EEEEENS5_IJNS4_10UnderscoreESV_SV_EEEEENS4_13SM90_TMA_LOADENS4_14ComposedLayoutINS4_7SwizzleILi3ELi4ELi3EEENS4_18smem_ptr_flag_bitsILi32EEENSR_INS5_IJNSA_ILi8EEESF_EEENS5_IJSF_SB_EEEEEEEvNS4_8identityESY_S18_vS19_EENS_8epilogue10collective18CollectiveEpilogueINS1B_23Sm100TmaWarpSpecializedILi3ELi2ELi16ELb1ELb0EEEJSG_NS5_IJNSR_ISE_SB_EENSR_ISF_SB_EEEEESH_SI_SH_SI_NS1B_6fusion15FusionCallbacksIS1F_NS1J_17LinearCombinationISH_fSH_fLNS_15FloatRoundStyleE2EEESG_S1I_JEEENS4_5SM1004TMEM4LOAD26SM100_TMEM_LOAD_16dp128b8xESY_S18_NS4_17SM75_U32x4_LDSM_NENS4_14SM90_TMA_STOREES18_NS4_17SM90_U32x4_STSM_NENS4_39AutoVectorizingCopyWithAssumedAlignmentILi128EEEEEEvvEEEEvNT_6ParamsE,"a",@progbits
	.sectionflags	@""
	.align	4
.nv.constant0._ZN7cutlass13device_kernelINS_4gemm6kernel13GemmUniversalIN4cute5tupleIJiiiiEEENS1_10collective13CollectiveMmaINS1_35MainloopSm100TmaUmmaWarpSpecializedILi6ELi2ELi4ENS5_IJNS4_1CILi1EEESB_SB_EEEEENS5_IJNSA_ILi64EEESE_NSA_ILi32EEEEEENS_10tfloat32_tENS5_IJlSB_lEEESH_SI_NS4_8TiledMMAINS4_8MMA_AtomIJNS4_17SM100_MMA_TF32_SSISH_SH_fLi64ELi64ELNS4_4UMMA5MajorE0ELSN_0ELNSM_7ScaleInE0ELSO_0EEEEEENS4_6LayoutISC_NS5_IJNSA_ILi0EEESS_SS_EEEEENS5_IJNS4_10UnderscoreESV_SV_EEEEENS4_13SM90_TMA_LOADENS4_14ComposedLayoutINS4_7SwizzleILi3ELi4ELi3EEENS4_18smem_ptr_flag_bitsILi32EEENSR_INS5_IJNSA_ILi8EEESF_EEENS5_IJSF_SB_EEEEEEEvNS4_8identityESY_S18_vS19_EENS_8epilogue10collective18CollectiveEpilogueINS1B_23Sm100TmaWarpSpecializedILi3ELi2ELi16ELb1ELb0EEEJSG_NS5_IJNSR_ISE_SB_EENSR_ISF_SB_EEEEESH_SI_SH_SI_NS1B_6fusion15FusionCallbacksIS1F_NS1J_17LinearCombinationISH_fSH_fLNS_15FloatRoundStyleE2EEESG_S1I_JEEENS4_5SM1004TMEM4LOAD26SM100_TMEM_LOAD_16dp128b8xESY_S18_NS4_17SM75_U32x4_LDSM_NENS4_14SM90_TMA_STOREES18_NS4_17SM90_U32x4_STSM_NENS4_39AutoVectorizingCopyWithAssumedAlignmentILi128EEEEEEvvEEEEvNT_6ParamsE:
	.zero		2944


//--------------------- SYMBOLS --------------------------

	.type		.nv.reservedSmem.offset0,@object
	.size		.nv.reservedSmem.offset0,0x4
	.type		.nv.reservedSmem.cap,@object
	.size		.nv.reservedSmem.cap,0x4
	.type		__assertfail,@function
